	.target	sm_100a

	.elftype	@"ET_EXEC"


//--------------------- .note.nv.tkinfo           --------------------------
	.section	.note.nv.tkinfo,"",@"SHT_NOTE"
	.sectionflags	@"SHF_NOTE_NV_TKINFO"
	.tkinfo
        /*0018*/ 	.word	0x00000002
        /*0030*/ 	.string	""
        /*0030*/ 	.string	"ptxas"
        /*0030*/ 	.string	"Cuda compilation tools, release 13.0, V13.0.88"
        /*0030*/ 	.string	"Build cuda_13.0.r13.0/compiler.36424714_0"
        /*0030*/ 	.string	"-arch sm_100a -m 64 "



//--------------------- .note.nv.cuinfo           --------------------------
	.section	.note.nv.cuinfo,"",@"SHT_NOTE"
	.sectionflags	@"SHF_NOTE_NV_CUINFO"
        /*0018*/ 	.short	0x0002
        /*001a*/ 	.short	0x0064
        /*001c*/ 	.short	0x0082
	.zero		2


//--------------------- .nv.info                  --------------------------
	.section	.nv.info,"",@"SHT_CUDA_INFO"
	.align	4


	//----- nvinfo : EIATTR_REGCOUNT
	.align		4
        /*0000*/ 	.byte	0x04, 0x2f
        /*0002*/ 	.short	(.L_19 - .L_18)
	.align		4
.L_18:
        /*0004*/ 	.word	index@(_ZN7cutlass13device_kernelINS_4gemm6kernel13GemmUniversalIN4cute5tupleIJiiiiEEENS1_10collective13CollectiveMmaINS1_35MainloopSm100TmaUmmaWarpSpecializedILi18ELi2ELi4ENS5_IJNS4_1CILi2EEENSA_ILi1EEESC_EEEEENS5_IJNSA_ILi256EEENSA_ILi96EEENSA_ILi32EEEEEENS_10bfloat16_tENS5_IJlSC_lEEESJ_SK_NS4_8TiledMMAINS4_8MMA_AtomIJNS4_26SM100_MMA_F16BF16_2x1SM_SSISJ_SJ_fLi256ELi96ELNS4_4UMMA5MajorE0ELSP_0ELNSO_7ScaleInE0ELSQ_0EEEEEENS4_6LayoutINS5_IJSC_SC_SC_EEENS5_IJNSA_ILi0EEESV_SV_EEEEENS5_IJNS4_10UnderscoreESY_SY_EEEEENS4_18SM100_TMA_2SM_LOADENS4_14ComposedLayoutINS4_7SwizzleILi2ELi4ELi3EEENS4_18smem_ptr_flag_bitsILi16EEENST_INS5_IJNSA_ILi8EEESH_EEENS5_IJSH_SC_EEEEEEEvNS4_8identityES11_S1B_vS1C_EENS_8epilogue10collective18CollectiveEpilogueINS1E_23Sm100TmaWarpSpecializedILi3ELi2ELi32ELb1ELb0EEEJNS5_IJNSA_ILi128EEESG_SH_EEENS5_IJNST_IS1J_SC_EENST_ISH_SC_EEEEESJ_SK_SJ_SK_NS1E_6fusion15FusionCallbacksIS1I_NS1O_17LinearCombinationISJ_fSJ_fLNS_15FloatRoundStyleE2EEES1K_S1N_JEEENS4_5SM1004TMEM4LOAD26SM100_TMEM_LOAD_32dp32b32xENS4_13SM90_TMA_LOADES1B_NS4_39AutoVectorizingCopyWithAssumedAlignmentILi128EEENS4_14SM90_TMA_STOREES1B_S20_S20_EEEvvEEEEvNT_6ParamsE)
        /*0008*/ 	.word	0x00000073


	//----- nvinfo : EIATTR_FRAME_SIZE
	.align		4
.L_19:
        /*000c*/ 	.byte	0x04, 0x11
        /*000e*/ 	.short	(.L_21 - .L_20)
	.align		4
.L_20:
        /*0010*/ 	.word	index@($__internal_2_$__cuda_sm10x_tcgen05_guardrail_trap_unallocated_columns_being_dealloced)
        /*0014*/ 	.word	0x00000000


	//----- nvinfo : EIATTR_FRAME_SIZE
	.align		4
.L_21:
        /*0018*/ 	.byte	0x04, 0x11
        /*001a*/ 	.short	(.L_23 - .L_22)
	.align		4
.L_22:
        /*001c*/ 	.word	index@($__internal_1_$__cuda_sm10x_tcgen05_guardrail_trap_phase_invalid_during_alloc)
        /*0020*/ 	.word	0x00000000


	//----- nvinfo : EIATTR_FRAME_SIZE
	.align		4
.L_23:
        /*0024*/ 	.byte	0x04, 0x11
        /*0026*/ 	.short	(.L_25 - .L_24)
	.align		4
.L_24:
        /*0028*/ 	.word	index@($__internal_0_$__cuda_sm10x_tcgen05_guardrail_trap_col_being_dealloced_not_returned_by_alloc)
        /*002c*/ 	.word	0x00000000


	//----- nvinfo : EIATTR_FRAME_SIZE
	.align		4
.L_25:
        /*0030*/ 	.byte	0x04, 0x11
        /*0032*/ 	.short	(.L_27 - .L_26)
	.align		4
.L_26:
        /*0034*/ 	.word	index@(_ZN7cutlass13device_kernelINS_4gemm6kernel13GemmUniversalIN4cute5tupleIJiiiiEEENS1_10collective13CollectiveMmaINS1_35MainloopSm100TmaUmmaWarpSpecializedILi18ELi2ELi4ENS5_IJNS4_1CILi2EEENSA_ILi1EEESC_EEEEENS5_IJNSA_ILi256EEENSA_ILi96EEENSA_ILi32EEEEEENS_10bfloat16_tENS5_IJlSC_lEEESJ_SK_NS4_8TiledMMAINS4_8MMA_AtomIJNS4_26SM100_MMA_F16BF16_2x1SM_SSISJ_SJ_fLi256ELi96ELNS4_4UMMA5MajorE0ELSP_0ELNSO_7ScaleInE0ELSQ_0EEEEEENS4_6LayoutINS5_IJSC_SC_SC_EEENS5_IJNSA_ILi0EEESV_SV_EEEEENS5_IJNS4_10UnderscoreESY_SY_EEEEENS4_18SM100_TMA_2SM_LOADENS4_14ComposedLayoutINS4_7SwizzleILi2ELi4ELi3EEENS4_18smem_ptr_flag_bitsILi16EEENST_INS5_IJNSA_ILi8EEESH_EEENS5_IJSH_SC_EEEEEEEvNS4_8identityES11_S1B_vS1C_EENS_8epilogue10collective18CollectiveEpilogueINS1E_23Sm100TmaWarpSpecializedILi3ELi2ELi32ELb1ELb0EEEJNS5_IJNSA_ILi128EEESG_SH_EEENS5_IJNST_IS1J_SC_EENST_ISH_SC_EEEEESJ_SK_SJ_SK_NS1E_6fusion15FusionCallbacksIS1I_NS1O_17LinearCombinationISJ_fSJ_fLNS_15FloatRoundStyleE2EEES1K_S1N_JEEENS4_5SM1004TMEM4LOAD26SM100_TMEM_LOAD_32dp32b32xENS4_13SM90_TMA_LOADES1B_NS4_39AutoVectorizingCopyWithAssumedAlignmentILi128EEENS4_14SM90_TMA_STOREES1B_S20_S20_EEEvvEEEEvNT_6ParamsE)
        /*0038*/ 	.word	0x00000000


	//----- nvinfo : EIATTR_MIN_STACK_SIZE
	.align		4
.L_27:
        /*003c*/ 	.byte	0x04, 0x12
        /*003e*/ 	.short	(.L_29 - .L_28)
	.align		4
.L_28:
        /*0040*/ 	.word	index@(_ZN7cutlass13device_kernelINS_4gemm6kernel13GemmUniversalIN4cute5tupleIJiiiiEEENS1_10collective13CollectiveMmaINS1_35MainloopSm100TmaUmmaWarpSpecializedILi18ELi2ELi4ENS5_IJNS4_1CILi2EEENSA_ILi1EEESC_EEEEENS5_IJNSA_ILi256EEENSA_ILi96EEENSA_ILi32EEEEEENS_10bfloat16_tENS5_IJlSC_lEEESJ_SK_NS4_8TiledMMAINS4_8MMA_AtomIJNS4_26SM100_MMA_F16BF16_2x1SM_SSISJ_SJ_fLi256ELi96ELNS4_4UMMA5MajorE0ELSP_0ELNSO_7ScaleInE0ELSQ_0EEEEEENS4_6LayoutINS5_IJSC_SC_SC_EEENS5_IJNSA_ILi0EEESV_SV_EEEEENS5_IJNS4_10UnderscoreESY_SY_EEEEENS4_18SM100_TMA_2SM_LOADENS4_14ComposedLayoutINS4_7SwizzleILi2ELi4ELi3EEENS4_18smem_ptr_flag_bitsILi16EEENST_INS5_IJNSA_ILi8EEESH_EEENS5_IJSH_SC_EEEEEEEvNS4_8identityES11_S1B_vS1C_EENS_8epilogue10collective18CollectiveEpilogueINS1E_23Sm100TmaWarpSpecializedILi3ELi2ELi32ELb1ELb0EEEJNS5_IJNSA_ILi128EEESG_SH_EEENS5_IJNST_IS1J_SC_EENST_ISH_SC_EEEEESJ_SK_SJ_SK_NS1E_6fusion15FusionCallbacksIS1I_NS1O_17LinearCombinationISJ_fSJ_fLNS_15FloatRoundStyleE2EEES1K_S1N_JEEENS4_5SM1004TMEM4LOAD26SM100_TMEM_LOAD_32dp32b32xENS4_13SM90_TMA_LOADES1B_NS4_39AutoVectorizingCopyWithAssumedAlignmentILi128EEENS4_14SM90_TMA_STOREES1B_S20_S20_EEEvvEEEEvNT_6ParamsE)
        /*0044*/ 	.word	0x00000000
.L_29:


//--------------------- .nv.compat                --------------------------
	.section	.nv.compat,"",@"SHT_CUDA_COMPAT_INFO"
	.align	4
        /*0000*/ 	.byte	0x02, 0x09, 0x01, 0x00, 0x02, 0x02, 0x02, 0x00, 0x02, 0x05, 0x05, 0x00, 0x03, 0x07, 0x01, 0x01
        /*0010*/ 	.byte	0x02, 0x03, 0x01, 0x00, 0x02, 0x06, 0x01, 0x00, 0x04, 0x0b, 0x08, 0x00, 0x09, 0x00, 0x00, 0x00
        /*0020*/ 	.byte	0x00, 0x00, 0x00, 0x00


//--------------------- .nv.info._ZN7cutlass13device_kernelINS_4gemm6kernel13GemmUniversalIN4cute5tupleIJiiiiEEENS1_10collective13CollectiveMmaINS1_35MainloopSm100TmaUmmaWarpSpecializedILi18ELi2ELi4ENS5_IJNS4_1CILi2EEENSA_ILi1EEESC_EEEEENS5_IJNSA_ILi256EEENSA_ILi96EEENSA_ILi32EEEEEENS_10bfloat16_tENS5_IJlSC_lEEESJ_SK_NS4_8TiledMMAINS4_8MMA_AtomIJNS4_26SM100_MMA_F16BF16_2x1SM_SSISJ_SJ_fLi256ELi96ELNS4_4UMMA5MajorE0ELSP_0ELNSO_7ScaleInE0ELSQ_0EEEEEENS4_6LayoutINS5_IJSC_SC_SC_EEENS5_IJNSA_ILi0EEESV_SV_EEEEENS5_IJNS4_10UnderscoreESY_SY_EEEEENS4_18SM100_TMA_2SM_LOADENS4_14ComposedLayoutINS4_7SwizzleILi2ELi4ELi3EEENS4_18smem_ptr_flag_bitsILi16EEENST_INS5_IJNSA_ILi8EEESH_EEENS5_IJSH_SC_EEEEEEEvNS4_8identityES11_S1B_vS1C_EENS_8epilogue10collective18CollectiveEpilogueINS1E_23Sm100TmaWarpSpecializedILi3ELi2ELi32ELb1ELb0EEEJNS5_IJNSA_ILi128EEESG_SH_EEENS5_IJNST_IS1J_SC_EENST_ISH_SC_EEEEESJ_SK_SJ_SK_NS1E_6fusion15FusionCallbacksIS1I_NS1O_17LinearCombinationISJ_fSJ_fLNS_15FloatRoundStyleE2EEES1K_S1N_JEEENS4_5SM1004TMEM4LOAD26SM100_TMEM_LOAD_32dp32b32xENS4_13SM90_TMA_LOADES1B_NS4_39AutoVectorizingCopyWithAssumedAlignmentILi128EEENS4_14SM90_TMA_STOREES1B_S20_S20_EEEvvEEEEvNT_6ParamsE --------------------------
	.section	.nv.info._ZN7cutlass13device_kernelINS_4gemm6kernel13GemmUniversalIN4cute5tupleIJiiiiEEENS1_10collective13CollectiveMmaINS1_35MainloopSm100TmaUmmaWarpSpecializedILi18ELi2ELi4ENS5_IJNS4_1CILi2EEENSA_ILi1EEESC_EEEEENS5_IJNSA_ILi256EEENSA_ILi96EEENSA_ILi32EEEEEENS_10bfloat16_tENS5_IJlSC_lEEESJ_SK_NS4_8TiledMMAINS4_8MMA_AtomIJNS4_26SM100_MMA_F16BF16_2x1SM_SSISJ_SJ_fLi256ELi96ELNS4_4UMMA5MajorE0ELSP_0ELNSO_7ScaleInE0ELSQ_0EEEEEENS4_6LayoutINS5_IJSC_SC_SC_EEENS5_IJNSA_ILi0EEESV_SV_EEEEENS5_IJNS4_10UnderscoreESY_SY_EEEEENS4_18SM100_TMA_2SM_LOADENS4_14ComposedLayoutINS4_7SwizzleILi2ELi4ELi3EEENS4_18smem_ptr_flag_bitsILi16EEENST_INS5_IJNSA_ILi8EEESH_EEENS5_IJSH_SC_EEEEEEEvNS4_8identityES11_S1B_vS1C_EENS_8epilogue10collective18CollectiveEpilogueINS1E_23Sm100TmaWarpSpecializedILi3ELi2ELi32ELb1ELb0EEEJNS5_IJNSA_ILi128EEESG_SH_EEENS5_IJNST_IS1J_SC_EENST_ISH_SC_EEEEESJ_SK_SJ_SK_NS1E_6fusion15FusionCallbacksIS1I_NS1O_17LinearCombinationISJ_fSJ_fLNS_15FloatRoundStyleE2EEES1K_S1N_JEEENS4_5SM1004TMEM4LOAD26SM100_TMEM_LOAD_32dp32b32xENS4_13SM90_TMA_LOADES1B_NS4_39AutoVectorizingCopyWithAssumedAlignmentILi128EEENS4_14SM90_TMA_STOREES1B_S20_S20_EEEvvEEEEvNT_6ParamsE,"",@"SHT_CUDA_INFO"
	.sectionflags	@""
	.align	4


	//----- nvinfo : EIATTR_CUDA_API_VERSION
	.align		4
        /*0000*/ 	.byte	0x04, 0x37
        /*0002*/ 	.short	(.L_31 - .L_30)
.L_30:
        /*0004*/ 	.word	0x00000082


	//----- nvinfo : EIATTR_KPARAM_INFO
	.align		4
.L_31:
        /*0008*/ 	.byte	0x04, 0x17
        /*000a*/ 	.short	(.L_33 - .L_32)
.L_32:
        /*000c*/ 	.word	0x00000000
        /*0010*/ 	.short	0x0000
        /*0012*/ 	.short	0x0000
        /*0014*/ 	.byte	0x00, 0xf0, 0x01, 0x20


	//----- nvinfo : EIATTR_AT_ENTRY_FRAGMENTS
	.align		4
.L_33:
        /*0018*/ 	.byte	0x04, 0x4f
        /*001a*/ 	.short	(.L_35 - .L_34)


	//   ....[0]....
.L_34:
        /*001c*/ 	.word	0x00000007


	//----- nvinfo : EIATTR_RESERVED_SMEM_USED
	.align		4
.L_35:
        /*0020*/ 	.byte	0x01, 0x41
	.zero		2


	//----- nvinfo : EIATTR_SPARSE_MMA_MASK
	.align		4
        /*0024*/ 	.byte	0x03, 0x50
        /*0026*/ 	.short	0x0000


	//----- nvinfo : EIATTR_TCGEN05_2CTA_USED
	.align		4
        /*0028*/ 	.byte	0x01, 0x52
	.zero		2


	//----- nvinfo : EIATTR_MAXREG_COUNT
	.align		4
        /*002c*/ 	.byte	0x03, 0x1b
        /*002e*/ 	.short	0x00ff


	//----- nvinfo : EIATTR_NUM_BARRIERS
	.align		4
        /*0030*/ 	.byte	0x02, 0x4c
        /*0032*/ 	.byte	0x07
	.zero		1


	//----- nvinfo : EIATTR_EXTERNS
	.align		4
        /*0034*/ 	.byte	0x04, 0x0f
        /*0036*/ 	.short	(.L_37 - .L_36)


	//   ....[0]....
	.align		4
.L_36:
        /*0038*/ 	.word	index@(__assertfail)


	//----- nvinfo : EIATTR_MERCURY_ISA_VERSION
	.align		4
.L_37:
        /*003c*/ 	.byte	0x03, 0x5f
        /*003e*/ 	.short	0x0101


	//----- nvinfo : EIATTR_INT_WARP_WIDE_INSTR_OFFSETS
	.align		4
        /*0040*/ 	.byte	0x04, 0x31
        /*0042*/ 	.short	(.L_39 - .L_38)


	//   ....[0]....
.L_38:
        /*0044*/ 	.word	0x00000ee0


	//   ....[1]....
        /*0048*/ 	.word	0x00000f80


	//   ....[2]....
        /*004c*/ 	.word	0x000022d0


	//   ....[3]....
        /*0050*/ 	.word	0x000048a0


	//   ....[4]....
        /*0054*/ 	.word	0x000048d0


	//   ....[5]....
        /*0058*/ 	.word	0x00004920


	//   ....[6]....
        /*005c*/ 	.word	0x00005230


	//   ....[7]....
        /*0060*/ 	.word	0x00005290


	//   ....[8]....
        /*0064*/ 	.word	0x00005390


	//   ....[9]....
        /*0068*/ 	.word	0x00005420


	//   ....[10]....
        /*006c*/ 	.word	0x000055f0


	//   ....[11]....
        /*0070*/ 	.word	0x00005750


	//----- nvinfo : EIATTR_COOP_GROUP_MASK_REGIDS
	.align		4
.L_39:
        /*0074*/ 	.byte	0x04, 0x29
        /*0076*/ 	.short	(.L_41 - .L_40)


	//   ....[0]....
.L_40:
        /*0078*/ 	.word	0xffffffff


	//   ....[1]....
        /*007c*/ 	.word	0xffffffff


	//   ....[2]....
        /*0080*/ 	.word	0xffffffff


	//   ....[3]....
        /*0084*/ 	.word	0xffffffff


	//   ....[4]....
        /*0088*/ 	.word	0xffffffff


	//   ....[5]....
        /*008c*/ 	.word	0xffffffff


	//   ....[6]....
        /*0090*/ 	.word	0xffffffff


	//   ....[7]....
        /*0094*/ 	.word	0xffffffff


	//   ....[8]....
        /*0098*/ 	.word	0xffffffff


	//   ....[9]....
        /*009c*/ 	.word	0xffffffff


	//   ....[10]....
        /*00a0*/ 	.word	0xffffffff


	//   ....[11]....
        /*00a4*/ 	.word	0xffffffff


	//   ....[12]....
        /*00a8*/ 	.word	0xffffffff


	//   ....[13]....
        /*00ac*/ 	.word	0xffffffff


	//----- nvinfo : EIATTR_COOP_GROUP_INSTR_OFFSETS
	.align		4
.L_41:
        /*00b0*/ 	.byte	0x04, 0x28
        /*00b2*/ 	.short	(.L_43 - .L_42)


	//   ....[0]....
.L_42:
        /*00b4*/ 	.word	0x000000c0


	//   ....[1]....
        /*00b8*/ 	.word	0x00000500


	//   ....[2]....
        /*00bc*/ 	.word	0x00000870


	//   ....[3]....
        /*00c0*/ 	.word	0x000009e0


	//   ....[4]....
        /*00c4*/ 	.word	0x00000ad0


	//   ....[5]....
        /*00c8*/ 	.word	0x00000c30


	//   ....[6]....
        /*00cc*/ 	.word	0x00000dc0


	//   ....[7]....
        /*00d0*/ 	.word	0x00001000


	//   ....[8]....
        /*00d4*/ 	.word	0x000021b0


	//   ....[9]....
        /*00d8*/ 	.word	0x00003770


	//   ....[10]....
        /*00dc*/ 	.word	0x00003c40


	//   ....[11]....
        /*00e0*/ 	.word	0x00003c70


	//   ....[12]....
        /*00e4*/ 	.word	0x000047c0


	//   ....[13]....
        /*00e8*/ 	.word	0x000049c0


	//----- nvinfo : EIATTR_VRC_CTA_INIT_COUNT
	.align		4
.L_43:
        /*00ec*/ 	.byte	0x02, 0x4a
        /*00ee*/ 	.byte	0x80
	.zero		1


	//----- nvinfo : EIATTR_SYSCALL_OFFSETS
	.align		4
        /*00f0*/ 	.byte	0x04, 0x46
        /*00f2*/ 	.short	(.L_45 - .L_44)


	//   ....[0]....
.L_44:
        /*00f4*/ 	.word	0x000061b0


	//   ....[1]....
        /*00f8*/ 	.word	0x000062a0


	//   ....[2]....
        /*00fc*/ 	.word	0x00006a10


	//   ....[3]....
        /*0100*/ 	.word	0x000076a0


	//   ....[4]....
        /*0104*/ 	.word	0x00008310


	//----- nvinfo : EIATTR_MBARRIER_INSTR_OFFSETS
	.align		4
.L_45:
        /*0108*/ 	.byte	0x04, 0x39
        /*010a*/ 	.short	(.L_47 - .L_46)


	//   ....[0]....
.L_46:
        /*010c*/ 	.word	0x00000610
        /*0110*/ 	.word	0x000000ff
        /*0114*/ 	.word	0x00000000
        /*0118*/ 	.short	0x0100
        /*011a*/ 	.byte	0x05
	.zero		1


	//   ....[1]....
        /*011c*/ 	.word	0x00000620
        /*0120*/ 	.word	0x000000ff
        /*0124*/ 	.word	0x00000090
        /*0128*/ 	.short	0x0100
        /*012a*/ 	.byte	0x05
	.zero		1


	//   ....[2]....
        /*012c*/ 	.word	0x00000630
        /*0130*/ 	.word	0x000000ff
        /*0134*/ 	.word	0x00000008
        /*0138*/ 	.short	0x0100
        /*013a*/ 	.byte	0x05
	.zero		1


	//   ....[3]....
        /*013c*/ 	.word	0x00000640
        /*0140*/ 	.word	0x000000ff
        /*0144*/ 	.word	0x00000098
        /*0148*/ 	.short	0x0100
        /*014a*/ 	.byte	0x05
	.zero		1


	//   ....[4]....
        /*014c*/ 	.word	0x00000650
        /*0150*/ 	.word	0x000000ff
        /*0154*/ 	.word	0x00000010
        /*0158*/ 	.short	0x0100
        /*015a*/ 	.byte	0x05
	.zero		1


	//   ....[5]....
        /*015c*/ 	.word	0x00000660
        /*0160*/ 	.word	0x000000ff
        /*0164*/ 	.word	0x000000a0
        /*0168*/ 	.short	0x0100
        /*016a*/ 	.byte	0x05
	.zero		1


	//   ....[6]....
        /*016c*/ 	.word	0x00000670
        /*0170*/ 	.word	0x000000ff
        /*0174*/ 	.word	0x00000018
        /*0178*/ 	.short	0x0100
        /*017a*/ 	.byte	0x05
	.zero		1


	//   ....[7]....
        /*017c*/ 	.word	0x00000680
        /*0180*/ 	.word	0x000000ff
        /*0184*/ 	.word	0x000000a8
        /*0188*/ 	.short	0x0100
        /*018a*/ 	.byte	0x05
	.zero		1


	//   ....[8]....
        /*018c*/ 	.word	0x00000690
        /*0190*/ 	.word	0x000000ff
        /*0194*/ 	.word	0x00000020
        /*0198*/ 	.short	0x0100
        /*019a*/ 	.byte	0x05
	.zero		1


	//   ....[9]....
        /*019c*/ 	.word	0x000006a0
        /*01a0*/ 	.word	0x000000ff
        /*01a4*/ 	.word	0x000000b0
        /*01a8*/ 	.short	0x0100
        /*01aa*/ 	.byte	0x05
	.zero		1


	//   ....[10]....
        /*01ac*/ 	.word	0x000006b0
        /*01b0*/ 	.word	0x000000ff
        /*01b4*/ 	.word	0x00000028
        /*01b8*/ 	.short	0x0100
        /*01ba*/ 	.byte	0x05
	.zero		1


	//   ....[11]....
        /*01bc*/ 	.word	0x000006c0
        /*01c0*/ 	.word	0x000000ff
        /*01c4*/ 	.word	0x000000b8
        /*01c8*/ 	.short	0x0100
        /*01ca*/ 	.byte	0x05
	.zero		1


	//   ....[12]....
        /*01cc*/ 	.word	0x000006d0
        /*01d0*/ 	.word	0x000000ff
        /*01d4*/ 	.word	0x00000030
        /*01d8*/ 	.short	0x0100
        /*01da*/ 	.byte	0x05
	.zero		1


	//   ....[13]....
        /*01dc*/ 	.word	0x000006e0
        /*01e0*/ 	.word	0x000000ff
        /*01e4*/ 	.word	0x000000c0
        /*01e8*/ 	.short	0x0100
        /*01ea*/ 	.byte	0x05
	.zero		1


	//   ....[14]....
        /*01ec*/ 	.word	0x000006f0
        /*01f0*/ 	.word	0x000000ff
        /*01f4*/ 	.word	0x00000038
        /*01f8*/ 	.short	0x0100
        /*01fa*/ 	.byte	0x05
	.zero		1


	//   ....[15]....
        /*01fc*/ 	.word	0x00000700
        /*0200*/ 	.word	0x000000ff
        /*0204*/ 	.word	0x000000c8
        /*0208*/ 	.short	0x0100
        /*020a*/ 	.byte	0x05
	.zero		1


	//   ....[16]....
        /*020c*/ 	.word	0x00000710
        /*0210*/ 	.word	0x000000ff
        /*0214*/ 	.word	0x00000040
        /*0218*/ 	.short	0x0100
        /*021a*/ 	.byte	0x05
	.zero		1


	//   ....[17]....
        /*021c*/ 	.word	0x00000720
        /*0220*/ 	.word	0x000000ff
        /*0224*/ 	.word	0x000000d0
        /*0228*/ 	.short	0x0100
        /*022a*/ 	.byte	0x05
	.zero		1


	//   ....[18]....
        /*022c*/ 	.word	0x00000730
        /*0230*/ 	.word	0x000000ff
        /*0234*/ 	.word	0x00000048
        /*0238*/ 	.short	0x0100
        /*023a*/ 	.byte	0x05
	.zero		1


	//   ....[19]....
        /*023c*/ 	.word	0x00000740
        /*0240*/ 	.word	0x000000ff
        /*0244*/ 	.word	0x000000d8
        /*0248*/ 	.short	0x0100
        /*024a*/ 	.byte	0x05
	.zero		1


	//   ....[20]....
        /*024c*/ 	.word	0x00000750
        /*0250*/ 	.word	0x000000ff
        /*0254*/ 	.word	0x00000050
        /*0258*/ 	.short	0x0100
        /*025a*/ 	.byte	0x05
	.zero		1


	//   ....[21]....
        /*025c*/ 	.word	0x00000760
        /*0260*/ 	.word	0x000000ff
        /*0264*/ 	.word	0x000000e0
        /*0268*/ 	.short	0x0100
        /*026a*/ 	.byte	0x05
	.zero		1


	//   ....[22]....
        /*026c*/ 	.word	0x00000770
        /*0270*/ 	.word	0x000000ff
        /*0274*/ 	.word	0x00000058
        /*0278*/ 	.short	0x0100
        /*027a*/ 	.byte	0x05
	.zero		1


	//   ....[23]....
        /*027c*/ 	.word	0x00000780
        /*0280*/ 	.word	0x000000ff
        /*0284*/ 	.word	0x000000e8
        /*0288*/ 	.short	0x0100
        /*028a*/ 	.byte	0x05
	.zero		1


	//   ....[24]....
        /*028c*/ 	.word	0x00000790
        /*0290*/ 	.word	0x000000ff
        /*0294*/ 	.word	0x00000060
        /*0298*/ 	.short	0x0100
        /*029a*/ 	.byte	0x05
	.zero		1


	//   ....[25]....
        /*029c*/ 	.word	0x000007a0
        /*02a0*/ 	.word	0x000000ff
        /*02a4*/ 	.word	0x000000f0
        /*02a8*/ 	.short	0x0100
        /*02aa*/ 	.byte	0x05
	.zero		1


	//   ....[26]....
        /*02ac*/ 	.word	0x000007b0
        /*02b0*/ 	.word	0x000000ff
        /*02b4*/ 	.word	0x00000068
        /*02b8*/ 	.short	0x0100
        /*02ba*/ 	.byte	0x05
	.zero		1


	//   ....[27]....
        /*02bc*/ 	.word	0x000007c0
        /*02c0*/ 	.word	0x000000ff
        /*02c4*/ 	.word	0x000000f8
        /*02c8*/ 	.short	0x0100
        /*02ca*/ 	.byte	0x05
	.zero		1


	//   ....[28]....
        /*02cc*/ 	.word	0x000007d0
        /*02d0*/ 	.word	0x000000ff
        /*02d4*/ 	.word	0x00000070
        /*02d8*/ 	.short	0x0100
        /*02da*/ 	.byte	0x05
	.zero		1


	//   ....[29]....
        /*02dc*/ 	.word	0x000007e0
        /*02e0*/ 	.word	0x000000ff
        /*02e4*/ 	.word	0x00000100
        /*02e8*/ 	.short	0x0100
        /*02ea*/ 	.byte	0x05
	.zero		1


	//   ....[30]....
        /*02ec*/ 	.word	0x000007f0
        /*02f0*/ 	.word	0x000000ff
        /*02f4*/ 	.word	0x00000078
        /*02f8*/ 	.short	0x0100
        /*02fa*/ 	.byte	0x05
	.zero		1


	//   ....[31]....
        /*02fc*/ 	.word	0x00000800
        /*0300*/ 	.word	0x000000ff
        /*0304*/ 	.word	0x00000108
        /*0308*/ 	.short	0x0100
        /*030a*/ 	.byte	0x05
	.zero		1


	//   ....[32]....
        /*030c*/ 	.word	0x00000810
        /*0310*/ 	.word	0x000000ff
        /*0314*/ 	.word	0x00000080
        /*0318*/ 	.short	0x0100
        /*031a*/ 	.byte	0x05
	.zero		1


	//   ....[33]....
        /*031c*/ 	.word	0x00000820
        /*0320*/ 	.word	0x000000ff
        /*0324*/ 	.word	0x00000110
        /*0328*/ 	.short	0x0100
        /*032a*/ 	.byte	0x05
	.zero		1


	//   ....[34]....
        /*032c*/ 	.word	0x00000830
        /*0330*/ 	.word	0x000000ff
        /*0334*/ 	.word	0x00000088
        /*0338*/ 	.short	0x0100
        /*033a*/ 	.byte	0x05
	.zero		1


	//   ....[35]....
        /*033c*/ 	.word	0x00000840
        /*0340*/ 	.word	0x000000ff
        /*0344*/ 	.word	0x00000118
        /*0348*/ 	.short	0x0100
        /*034a*/ 	.byte	0x05
	.zero		1


	//   ....[36]....
        /*034c*/ 	.word	0x00000970
        /*0350*/ 	.word	0x000000ff
        /*0354*/ 	.word	0x00000120
        /*0358*/ 	.short	0x0100
        /*035a*/ 	.byte	0x06
	.zero		1


	//   ....[37]....
        /*035c*/ 	.word	0x00000980
        /*0360*/ 	.word	0x000000ff
        /*0364*/ 	.word	0x00000138
        /*0368*/ 	.short	0x0100
        /*036a*/ 	.byte	0x06
	.zero		1


	//   ....[38]....
        /*036c*/ 	.word	0x00000990
        /*0370*/ 	.word	0x000000ff
        /*0374*/ 	.word	0x00000128
        /*0378*/ 	.short	0x0100
        /*037a*/ 	.byte	0x06
	.zero		1


	//   ....[39]....
        /*037c*/ 	.word	0x000009a0
        /*0380*/ 	.word	0x000000ff
        /*0384*/ 	.word	0x00000140
        /*0388*/ 	.short	0x0100
        /*038a*/ 	.byte	0x06
	.zero		1


	//   ....[40]....
        /*038c*/ 	.word	0x000009b0
        /*0390*/ 	.word	0x000000ff
        /*0394*/ 	.word	0x00000130
        /*0398*/ 	.short	0x0100
        /*039a*/ 	.byte	0x06
	.zero		1


	//   ....[41]....
        /*039c*/ 	.word	0x000009c0
        /*03a0*/ 	.word	0x000000ff
        /*03a4*/ 	.word	0x00000148
        /*03a8*/ 	.short	0x0100
        /*03aa*/ 	.byte	0x06
	.zero		1


	//   ....[42]....
        /*03ac*/ 	.word	0x00000aa0
        /*03b0*/ 	.word	0x000000ff
        /*03b4*/ 	.word	0x00000150
        /*03b8*/ 	.short	0x0100
        /*03ba*/ 	.byte	0x05
	.zero		1


	//   ....[43]....
        /*03bc*/ 	.word	0x00000ab0
        /*03c0*/ 	.word	0x000000ff
        /*03c4*/ 	.word	0x00000158
        /*03c8*/ 	.short	0x0100
        /*03ca*/ 	.byte	0x05
	.zero		1


	//   ....[44]....
        /*03cc*/ 	.word	0x00000be0
        /*03d0*/ 	.word	0x000000ff
        /*03d4*/ 	.word	0x00000160
        /*03d8*/ 	.short	0x0100
        /*03da*/ 	.byte	0x05
	.zero		1


	//   ....[45]....
        /*03dc*/ 	.word	0x00000bf0
        /*03e0*/ 	.word	0x000000ff
        /*03e4*/ 	.word	0x00000170
        /*03e8*/ 	.short	0x0100
        /*03ea*/ 	.byte	0x05
	.zero		1


	//   ....[46]....
        /*03ec*/ 	.word	0x00000c00
        /*03f0*/ 	.word	0x000000ff
        /*03f4*/ 	.word	0x00000168
        /*03f8*/ 	.short	0x0100
        /*03fa*/ 	.byte	0x05
	.zero		1


	//   ....[47]....
        /*03fc*/ 	.word	0x00000c10
        /*0400*/ 	.word	0x000000ff
        /*0404*/ 	.word	0x00000178
        /*0408*/ 	.short	0x0100
        /*040a*/ 	.byte	0x05
	.zero		1


	//   ....[48]....
        /*040c*/ 	.word	0x00000d30
        /*0410*/ 	.word	0x000000ff
        /*0414*/ 	.word	0x00000180
        /*0418*/ 	.short	0x0100
        /*041a*/ 	.byte	0x06
	.zero		1


	//   ....[49]....
        /*041c*/ 	.word	0x00000d40
        /*0420*/ 	.word	0x000000ff
        /*0424*/ 	.word	0x000001a0
        /*0428*/ 	.short	0x0100
        /*042a*/ 	.byte	0x06
	.zero		1


	//   ....[50]....
        /*042c*/ 	.word	0x00000d50
        /*0430*/ 	.word	0x000000ff
        /*0434*/ 	.word	0x00000188
        /*0438*/ 	.short	0x0100
        /*043a*/ 	.byte	0x06
	.zero		1


	//   ....[51]....
        /*043c*/ 	.word	0x00000d60
        /*0440*/ 	.word	0x000000ff
        /*0444*/ 	.word	0x000001a8
        /*0448*/ 	.short	0x0100
        /*044a*/ 	.byte	0x06
	.zero		1


	//   ....[52]....
        /*044c*/ 	.word	0x00000d70
        /*0450*/ 	.word	0x000000ff
        /*0454*/ 	.word	0x00000190
        /*0458*/ 	.short	0x0100
        /*045a*/ 	.byte	0x06
	.zero		1


	//   ....[53]....
        /*045c*/ 	.word	0x00000d80
        /*0460*/ 	.word	0x000000ff
        /*0464*/ 	.word	0x000001b0
        /*0468*/ 	.short	0x0100
        /*046a*/ 	.byte	0x06
	.zero		1


	//   ....[54]....
        /*046c*/ 	.word	0x00000d90
        /*0470*/ 	.word	0x000000ff
        /*0474*/ 	.word	0x00000198
        /*0478*/ 	.short	0x0100
        /*047a*/ 	.byte	0x06
	.zero		1


	//   ....[55]....
        /*047c*/ 	.word	0x00000da0
        /*0480*/ 	.word	0x000000ff
        /*0484*/ 	.word	0x000001b8
        /*0488*/ 	.short	0x0100
        /*048a*/ 	.byte	0x06
	.zero		1


	//   ....[56]....
        /*048c*/ 	.word	0x00000e90
        /*0490*/ 	.word	0x000000ff
        /*0494*/ 	.word	0x000001c0
        /*0498*/ 	.short	0x0100
        /*049a*/ 	.byte	0x05
	.zero		1


	//   ....[57]....
        /*049c*/ 	.word	0x00000ea0
        /*04a0*/ 	.word	0x000000ff
        /*04a4*/ 	.word	0x000001d0
        /*04a8*/ 	.short	0x0100
        /*04aa*/ 	.byte	0x05
	.zero		1


	//   ....[58]....
        /*04ac*/ 	.word	0x00000eb0
        /*04b0*/ 	.word	0x000000ff
        /*04b4*/ 	.word	0x000001c8
        /*04b8*/ 	.short	0x0100
        /*04ba*/ 	.byte	0x05
	.zero		1


	//   ....[59]....
        /*04bc*/ 	.word	0x00000ec0
        /*04c0*/ 	.word	0x000000ff
        /*04c4*/ 	.word	0x000001d8
        /*04c8*/ 	.short	0x0100
        /*04ca*/ 	.byte	0x05
	.zero		1


	//   ....[60]....
        /*04cc*/ 	.word	0x00000fb0
        /*04d0*/ 	.word	0x000000ff
        /*04d4*/ 	.word	0x000001e0
        /*04d8*/ 	.short	0x0100
        /*04da*/ 	.byte	0x04
	.zero		1


	//   ....[61]....
        /*04dc*/ 	.word	0x000019b0
        /*04e0*/ 	.word	0x00000002
        /*04e4*/ 	.word	0x000001d0
        /*04e8*/ 	.short	0x010a
        /*04ea*/ 	.byte	0xff
	.zero		1


	//   ....[62]....
        /*04ec*/ 	.word	0x000019e0
        /*04f0*/ 	.word	0x00000002
        /*04f4*/ 	.word	0x000001c0
        /*04f8*/ 	.short	0x0101
        /*04fa*/ 	.byte	0xff
	.zero		1


	//   ....[63]....
        /*04fc*/ 	.word	0x00001ac0
        /*0500*/ 	.word	0x000000ff
        /*0504*/ 	.word	0x00000090
        /*0508*/ 	.short	0x010a
        /*050a*/ 	.byte	0x05
	.zero		1


	//   ....[64]....
        /*050c*/ 	.word	0x00001bb0
        /*0510*/ 	.word	0x000000ff
        /*0514*/ 	.word	0x00000090
        /*0518*/ 	.short	0x010a
        /*051a*/ 	.byte	0x21
	.zero		1


	//   ....[65]....
        /*051c*/ 	.word	0x00001d60
        /*0520*/ 	.word	0x000000ff
        /*0524*/ 	.word	0x00000090
        /*0528*/ 	.short	0x010a
        /*052a*/ 	.byte	0x08
	.zero		1


	//   ....[66]....
        /*052c*/ 	.word	0x00001e60
        /*0530*/ 	.word	0x000000ff
        /*0534*/ 	.word	0x00000158
        /*0538*/ 	.short	0x0101
        /*053a*/ 	.byte	0x04
	.zero		1


	//   ....[67]....
        /*053c*/ 	.word	0x00001e80
        /*0540*/ 	.word	0x000000ff
        /*0544*/ 	.word	0x00000090
        /*0548*/ 	.short	0x010a
        /*054a*/ 	.byte	0x05
	.zero		1


	//   ....[68]....
        /*054c*/ 	.word	0x00001f00
        /*0550*/ 	.word	0x000000ff
        /*0554*/ 	.word	0x00000090
        /*0558*/ 	.short	0x010a
        /*055a*/ 	.byte	0x11
	.zero		1


	//   ....[69]....
        /*055c*/ 	.word	0x00002090
        /*0560*/ 	.word	0x000000ff
        /*0564*/ 	.word	0x00000090
        /*0568*/ 	.short	0x010a
        /*056a*/ 	.byte	0x08
	.zero		1


	//   ....[70]....
        /*056c*/ 	.word	0x000021e0
        /*0570*/ 	.word	0x00000002
        /*0574*/ 	.word	0x00000160
        /*0578*/ 	.short	0x010a
        /*057a*/ 	.byte	0xff
	.zero		1


	//   ....[71]....
        /*057c*/ 	.word	0x000022a0
        /*0580*/ 	.word	0x00000002
        /*0584*/ 	.word	0x00000000
        /*0588*/ 	.short	0x0101
        /*058a*/ 	.byte	0xff
	.zero		1


	//   ....[72]....
        /*058c*/ 	.word	0x00002800
        /*0590*/ 	.word	0x000000ff
        /*0594*/ 	.word	0x00000000
        /*0598*/ 	.short	0x010a
        /*059a*/ 	.byte	0x05
	.zero		1


	//   ....[73]....
        /*059c*/ 	.word	0x00002890
        /*05a0*/ 	.word	0x000000ff
        /*05a4*/ 	.word	0x00000000
        /*05a8*/ 	.short	0x010a
        /*05aa*/ 	.byte	0x05
	.zero		1


	//   ....[74]....
        /*05ac*/ 	.word	0x00002920
        /*05b0*/ 	.word	0x000000ff
        /*05b4*/ 	.word	0x00000000
        /*05b8*/ 	.short	0x010a
        /*05ba*/ 	.byte	0x05
	.zero		1


	//   ....[75]....
        /*05bc*/ 	.word	0x000029b0
        /*05c0*/ 	.word	0x000000ff
        /*05c4*/ 	.word	0x00000000
        /*05c8*/ 	.short	0x010a
        /*05ca*/ 	.byte	0x05
	.zero		1


	//   ....[76]....
        /*05cc*/ 	.word	0x00002a40
        /*05d0*/ 	.word	0x000000ff
        /*05d4*/ 	.word	0x00000000
        /*05d8*/ 	.short	0x010a
        /*05da*/ 	.byte	0x05
	.zero		1


	//   ....[77]....
        /*05dc*/ 	.word	0x00002ad0
        /*05e0*/ 	.word	0x000000ff
        /*05e4*/ 	.word	0x00000000
        /*05e8*/ 	.short	0x010a
        /*05ea*/ 	.byte	0x05
	.zero		1


	//   ....[78]....
        /*05ec*/ 	.word	0x00002b60
        /*05f0*/ 	.word	0x000000ff
        /*05f4*/ 	.word	0x00000000
        /*05f8*/ 	.short	0x010a
        /*05fa*/ 	.byte	0x05
	.zero		1


	//   ....[79]....
        /*05fc*/ 	.word	0x00002bf0
        /*0600*/ 	.word	0x000000ff
        /*0604*/ 	.word	0x00000000
        /*0608*/ 	.short	0x010a
        /*060a*/ 	.byte	0x05
	.zero		1


	//   ....[80]....
        /*060c*/ 	.word	0x00002c80
        /*0610*/ 	.word	0x000000ff
        /*0614*/ 	.word	0x00000000
        /*0618*/ 	.short	0x010a
        /*061a*/ 	.byte	0x05
	.zero		1


	//   ....[81]....
        /*061c*/ 	.word	0x00002d10
        /*0620*/ 	.word	0x000000ff
        /*0624*/ 	.word	0x00000000
        /*0628*/ 	.short	0x010a
        /*062a*/ 	.byte	0x05
	.zero		1


	//   ....[82]....
        /*062c*/ 	.word	0x00002da0
        /*0630*/ 	.word	0x000000ff
        /*0634*/ 	.word	0x00000000
        /*0638*/ 	.short	0x010a
        /*063a*/ 	.byte	0x05
	.zero		1


	//   ....[83]....
        /*063c*/ 	.word	0x00002e30
        /*0640*/ 	.word	0x000000ff
        /*0644*/ 	.word	0x00000000
        /*0648*/ 	.short	0x010a
        /*064a*/ 	.byte	0x05
	.zero		1


	//   ....[84]....
        /*064c*/ 	.word	0x00002ec0
        /*0650*/ 	.word	0x000000ff
        /*0654*/ 	.word	0x00000000
        /*0658*/ 	.short	0x010a
        /*065a*/ 	.byte	0x05
	.zero		1


	//   ....[85]....
        /*065c*/ 	.word	0x00002f50
        /*0660*/ 	.word	0x000000ff
        /*0664*/ 	.word	0x00000000
        /*0668*/ 	.short	0x010a
        /*066a*/ 	.byte	0x05
	.zero		1


	//   ....[86]....
        /*066c*/ 	.word	0x00002fe0
        /*0670*/ 	.word	0x000000ff
        /*0674*/ 	.word	0x00000000
        /*0678*/ 	.short	0x010a
        /*067a*/ 	.byte	0x05
	.zero		1


	//   ....[87]....
        /*067c*/ 	.word	0x00003070
        /*0680*/ 	.word	0x000000ff
        /*0684*/ 	.word	0x00000000
        /*0688*/ 	.short	0x010a
        /*068a*/ 	.byte	0x05
	.zero		1


	//   ....[88]....
        /*068c*/ 	.word	0x00003100
        /*0690*/ 	.word	0x000000ff
        /*0694*/ 	.word	0x00000000
        /*0698*/ 	.short	0x010a
        /*069a*/ 	.byte	0x05
	.zero		1


	//   ....[89]....
        /*069c*/ 	.word	0x000031a0
        /*06a0*/ 	.word	0x00000000
        /*06a4*/ 	.word	0x00000000
        /*06a8*/ 	.short	0x010a
        /*06aa*/ 	.byte	0xff
	.zero		1


	//   ....[90]....
        /*06ac*/ 	.word	0x000032d0
        /*06b0*/ 	.word	0x00000000
        /*06b4*/ 	.word	0x000001c0
        /*06b8*/ 	.short	0x010a
        /*06ba*/ 	.byte	0xff
	.zero		1


	//   ....[91]....
        /*06bc*/ 	.word	0x00003340
        /*06c0*/ 	.word	0x00000000
        /*06c4*/ 	.word	0x00000000
        /*06c8*/ 	.short	0x0101
        /*06ca*/ 	.byte	0xff
	.zero		1


	//   ....[92]....
        /*06cc*/ 	.word	0x00003360
        /*06d0*/ 	.word	0x000000ff
        /*06d4*/ 	.word	0x00000170
        /*06d8*/ 	.short	0x010a
        /*06da*/ 	.byte	0x05
	.zero		1


	//   ....[93]....
        /*06dc*/ 	.word	0x00003480
        /*06e0*/ 	.word	0x00000000
        /*06e4*/ 	.word	0x00000160
        /*06e8*/ 	.short	0x010a
        /*06ea*/ 	.byte	0xff
	.zero		1


	//   ....[94]....
        /*06ec*/ 	.word	0x00003580
        /*06f0*/ 	.word	0x00000000
        /*06f4*/ 	.word	0x00000000
        /*06f8*/ 	.short	0x0101
        /*06fa*/ 	.byte	0xff
	.zero		1


	//   ....[95]....
        /*06fc*/ 	.word	0x00003610
        /*0700*/ 	.word	0x000000ff
        /*0704*/ 	.word	0x00000170
        /*0708*/ 	.short	0x0106
        /*070a*/ 	.byte	0x05
	.zero		1


	//   ....[96]....
        /*070c*/ 	.word	0x00003630
        /*0710*/ 	.word	0x000000ff
        /*0714*/ 	.word	0x00000170
        /*0718*/ 	.short	0x010a
        /*071a*/ 	.byte	0x05
	.zero		1


	//   ....[97]....
        /*071c*/ 	.word	0x000036c0
        /*0720*/ 	.word	0x000000ff
        /*0724*/ 	.word	0x00000170
        /*0728*/ 	.short	0x0106
        /*072a*/ 	.byte	0x04
	.zero		1


	//   ....[98]....
        /*072c*/ 	.word	0x00003700
        /*0730*/ 	.word	0x00000000
        /*0734*/ 	.word	0x00000170
        /*0738*/ 	.short	0x010a
        /*073a*/ 	.byte	0xff
	.zero		1


	//   ....[99]....
        /*073c*/ 	.word	0x00003940
        /*0740*/ 	.word	0x000000ff
        /*0744*/ 	.word	0x00000008
        /*0748*/ 	.short	0x010a
        /*074a*/ 	.byte	0x04
	.zero		1


	//   ....[100]....
        /*074c*/ 	.word	0x00003960
        /*0750*/ 	.word	0x000000ff
        /*0754*/ 	.word	0x00000008
        /*0758*/ 	.short	0x010a
        /*075a*/ 	.byte	0x04
	.zero		1


	//   ....[101]....
        /*075c*/ 	.word	0x00003af0
        /*0760*/ 	.word	0x000000ff
        /*0764*/ 	.word	0x00000008
        /*0768*/ 	.short	0x010a
        /*076a*/ 	.byte	0x04
	.zero		1


	//   ....[102]....
        /*076c*/ 	.word	0x00003b10
        /*0770*/ 	.word	0x000000ff
        /*0774*/ 	.word	0x00000008
        /*0778*/ 	.short	0x010a
        /*077a*/ 	.byte	0x04
	.zero		1


	//   ....[103]....
        /*077c*/ 	.word	0x00003bd0
        /*0780*/ 	.word	0x000000ff
        /*0784*/ 	.word	0x00000000
        /*0788*/ 	.short	0x0101
        /*078a*/ 	.byte	0x05
	.zero		1


	//   ....[104]....
        /*078c*/ 	.word	0x00003ed0
        /*0790*/ 	.word	0x00000000
        /*0794*/ 	.word	0x00000160
        /*0798*/ 	.short	0x010a
        /*079a*/ 	.byte	0xff
	.zero		1


	//   ....[105]....
        /*079c*/ 	.word	0x00003f90
        /*07a0*/ 	.word	0x00000000
        /*07a4*/ 	.word	0x00000000
        /*07a8*/ 	.short	0x0101
        /*07aa*/ 	.byte	0xff
	.zero		1


	//   ....[106]....
        /*07ac*/ 	.word	0x00004050
        /*07b0*/ 	.word	0x000000ff
        /*07b4*/ 	.word	0x00000000
        /*07b8*/ 	.short	0x010a
        /*07ba*/ 	.byte	0x05
	.zero		1


	//   ....[107]....
        /*07bc*/ 	.word	0x00004060
        /*07c0*/ 	.word	0x000000ff
        /*07c4*/ 	.word	0x000001a0
        /*07c8*/ 	.short	0x010a
        /*07ca*/ 	.byte	0x13
	.zero		1


	//   ....[108]....
        /*07cc*/ 	.word	0x00004110
        /*07d0*/ 	.word	0x000000ff
        /*07d4*/ 	.word	0x00000000
        /*07d8*/ 	.short	0x010a
        /*07da*/ 	.byte	0x07
	.zero		1


	//   ....[109]....
        /*07dc*/ 	.word	0x00004250
        /*07e0*/ 	.word	0x000000ff
        /*07e4*/ 	.word	0x00000000
        /*07e8*/ 	.short	0x010a
        /*07ea*/ 	.byte	0x1a
	.zero		1


	//   ....[110]....
        /*07ec*/ 	.word	0x000044a0
        /*07f0*/ 	.word	0x000000ff
        /*07f4*/ 	.word	0x00000000
        /*07f8*/ 	.short	0x010a
        /*07fa*/ 	.byte	0x06
	.zero		1


	//   ....[111]....
        /*07fc*/ 	.word	0x00004530
        /*0800*/ 	.word	0x000000ff
        /*0804*/ 	.word	0x00000000
        /*0808*/ 	.short	0x010a
        /*080a*/ 	.byte	0x06
	.zero		1


	//   ....[112]....
        /*080c*/ 	.word	0x000045c0
        /*0810*/ 	.word	0x000000ff
        /*0814*/ 	.word	0x00000000
        /*0818*/ 	.short	0x010a
        /*081a*/ 	.byte	0x06
	.zero		1


	//   ....[113]....
        /*081c*/ 	.word	0x00004660
        /*0820*/ 	.word	0x00000000
        /*0824*/ 	.word	0x00000000
        /*0828*/ 	.short	0x010a
        /*082a*/ 	.byte	0xff
	.zero		1


	//   ....[114]....
        /*082c*/ 	.word	0x000046a0
        /*0830*/ 	.word	0x00000000
        /*0834*/ 	.word	0x00000000
        /*0838*/ 	.short	0x010a
        /*083a*/ 	.byte	0xff
	.zero		1


	//   ....[115]....
        /*083c*/ 	.word	0x00004710
        /*0840*/ 	.word	0x000000ff
        /*0844*/ 	.word	0x00000000
        /*0848*/ 	.short	0x0101
        /*084a*/ 	.byte	0x05
	.zero		1


	//   ....[116]....
        /*084c*/ 	.word	0x00004750
        /*0850*/ 	.word	0x000000ff
        /*0854*/ 	.word	0x000001e0
        /*0858*/ 	.short	0x010a
        /*085a*/ 	.byte	0x0b
	.zero		1


	//   ....[117]....
        /*085c*/ 	.word	0x000047b0
        /*0860*/ 	.word	0x000000ff
        /*0864*/ 	.word	0x00000000
        /*0868*/ 	.short	0x0101
        /*086a*/ 	.byte	0x05
	.zero		1


	//   ....[118]....
        /*086c*/ 	.word	0x00004be0
        /*0870*/ 	.word	0x00000000
        /*0874*/ 	.word	0x00000160
        /*0878*/ 	.short	0x010a
        /*087a*/ 	.byte	0xff
	.zero		1


	//   ....[119]....
        /*087c*/ 	.word	0x00004ca0
        /*0880*/ 	.word	0x00000000
        /*0884*/ 	.word	0x00000000
        /*0888*/ 	.short	0x0101
        /*088a*/ 	.byte	0xff
	.zero		1


	//   ....[120]....
        /*088c*/ 	.word	0x00004fc0
        /*0890*/ 	.word	0x000000ff
        /*0894*/ 	.word	0x00000158
        /*0898*/ 	.short	0x010a
        /*089a*/ 	.byte	0x06
	.zero		1


	//   ....[121]....
        /*089c*/ 	.word	0x000051b0
        /*08a0*/ 	.word	0x000000ff
        /*08a4*/ 	.word	0x00000138
        /*08a8*/ 	.short	0x010a
        /*08aa*/ 	.byte	0x06
	.zero		1


	//   ....[122]....
        /*08ac*/ 	.word	0x00005330
        /*08b0*/ 	.word	0x000000ff
        /*08b4*/ 	.word	0x00000120
        /*08b8*/ 	.short	0x010b
        /*08ba*/ 	.byte	0x06
	.zero		1


	//   ....[123]....
        /*08bc*/ 	.word	0x00005340
        /*08c0*/ 	.word	0x000000ff
        /*08c4*/ 	.word	0x00000000
        /*08c8*/ 	.short	0x0101
        /*08ca*/ 	.byte	0x08
	.zero		1


	//   ....[124]....
        /*08cc*/ 	.word	0x00005350
        /*08d0*/ 	.word	0x000000ff
        /*08d4*/ 	.word	0x00000140
        /*08d8*/ 	.short	0x010a
        /*08da*/ 	.byte	0x06
	.zero		1


	//   ....[125]....
        /*08dc*/ 	.word	0x000054d0
        /*08e0*/ 	.word	0x000000ff
        /*08e4*/ 	.word	0x00000128
        /*08e8*/ 	.short	0x010b
        /*08ea*/ 	.byte	0x06
	.zero		1


	//   ....[126]....
        /*08ec*/ 	.word	0x00005510
        /*08f0*/ 	.word	0x000000ff
        /*08f4*/ 	.word	0x00000000
        /*08f8*/ 	.short	0x0101
        /*08fa*/ 	.byte	0x08
	.zero		1


	//   ....[127]....
        /*08fc*/ 	.word	0x00005550
        /*0900*/ 	.word	0x000000ff
        /*0904*/ 	.word	0x00000148
        /*0908*/ 	.short	0x010a
        /*090a*/ 	.byte	0x06
	.zero		1


	//   ....[128]....
        /*090c*/ 	.word	0x00005790
        /*0910*/ 	.word	0x000000ff
        /*0914*/ 	.word	0x00000130
        /*0918*/ 	.short	0x010b
        /*091a*/ 	.byte	0x06
	.zero		1


	//   ....[129]....
        /*091c*/ 	.word	0x000057b0
        /*0920*/ 	.word	0x000000ff
        /*0924*/ 	.word	0x00000000
        /*0928*/ 	.short	0x0101
        /*092a*/ 	.byte	0x07
	.zero		1


	//   ....[130]....
        /*092c*/ 	.word	0x000057e0
        /*0930*/ 	.word	0x000000ff
        /*0934*/ 	.word	0x00000138
        /*0938*/ 	.short	0x010a
        /*093a*/ 	.byte	0x06
	.zero		1


	//   ....[131]....
        /*093c*/ 	.word	0x00005800
        /*0940*/ 	.word	0x000000ff
        /*0944*/ 	.word	0x00000140
        /*0948*/ 	.short	0x010a
        /*094a*/ 	.byte	0x06
	.zero		1


	//   ....[132]....
        /*094c*/ 	.word	0x00005840
        /*0950*/ 	.word	0x00000000
        /*0954*/ 	.word	0x00000148
        /*0958*/ 	.short	0x010a
        /*095a*/ 	.byte	0xff
	.zero		1


	//   ....[133]....
        /*095c*/ 	.word	0x00005b70
        /*0960*/ 	.word	0x00000000
        /*0964*/ 	.word	0x00000160
        /*0968*/ 	.short	0x010a
        /*096a*/ 	.byte	0xff
	.zero		1


	//   ....[134]....
        /*096c*/ 	.word	0x00005c80
        /*0970*/ 	.word	0x00000000
        /*0974*/ 	.word	0x00000000
        /*0978*/ 	.short	0x0101
        /*097a*/ 	.byte	0xff
	.zero		1


	//   ....[135]....
        /*097c*/ 	.word	0x000066d0
        /*0980*/ 	.word	0x000000ff
        /*0984*/ 	.word	0x00000120
        /*0988*/ 	.short	0x010a
        /*098a*/ 	.byte	0x30
	.zero		1


	//   ....[136]....
        /*098c*/ 	.word	0x00006710
        /*0990*/ 	.word	0x00000070
        /*0994*/ 	.word	0x00000180
        /*0998*/ 	.short	0x010a
        /*099a*/ 	.byte	0xff
	.zero		1


	//   ....[137]....
        /*099c*/ 	.word	0x00006800
        /*09a0*/ 	.word	0x000000ff
        /*09a4*/ 	.word	0x00000120
        /*09a8*/ 	.short	0x010a
        /*09aa*/ 	.byte	0x30
	.zero		1


	//   ....[138]....
        /*09ac*/ 	.word	0x000068f0
        /*09b0*/ 	.word	0x00000070
        /*09b4*/ 	.word	0x00000180
        /*09b8*/ 	.short	0x010a
        /*09ba*/ 	.byte	0xff
	.zero		1


	//   ....[139]....
        /*09bc*/ 	.word	0x000073d0
        /*09c0*/ 	.word	0x00000000
        /*09c4*/ 	.word	0x00000000
        /*09c8*/ 	.short	0x0101
        /*09ca*/ 	.byte	0xff
	.zero		1


	//   ....[140]....
        /*09cc*/ 	.word	0x000073e0
        /*09d0*/ 	.word	0x00000002
        /*09d4*/ 	.word	0x00000120
        /*09d8*/ 	.short	0x010a
        /*09da*/ 	.byte	0xff
	.zero		1


	//   ....[141]....
        /*09dc*/ 	.word	0x000074c0
        /*09e0*/ 	.word	0x00000002
        /*09e4*/ 	.word	0x00000120
        /*09e8*/ 	.short	0x010a
        /*09ea*/ 	.byte	0xff
	.zero		1


	//   ....[142]....
        /*09ec*/ 	.word	0x00008040
        /*09f0*/ 	.word	0x00000000
        /*09f4*/ 	.word	0x00000000
        /*09f8*/ 	.short	0x0101
        /*09fa*/ 	.byte	0xff
	.zero		1


	//   ....[143]....
        /*09fc*/ 	.word	0x00008050
        /*0a00*/ 	.word	0x00000004
        /*0a04*/ 	.word	0x00000120
        /*0a08*/ 	.short	0x010a
        /*0a0a*/ 	.byte	0xff
	.zero		1


	//   ....[144]....
        /*0a0c*/ 	.word	0x00008130
        /*0a10*/ 	.word	0x00000004
        /*0a14*/ 	.word	0x00000120
        /*0a18*/ 	.short	0x010a
        /*0a1a*/ 	.byte	0xff
	.zero		1


	//   ....[145]....
        /*0a1c*/ 	.word	0x00008520
        /*0a20*/ 	.word	0x00000070
        /*0a24*/ 	.word	0x00000000
        /*0a28*/ 	.short	0x0101
        /*0a2a*/ 	.byte	0xff
	.zero		1


	//   ....[146]....
        /*0a2c*/ 	.word	0x00008cf0
        /*0a30*/ 	.word	0x00000000
        /*0a34*/ 	.word	0x00000000
        /*0a38*/ 	.short	0x0101
        /*0a3a*/ 	.byte	0xff
	.zero		1


	//   ....[147]....
        /*0a3c*/ 	.word	0x00008f60
        /*0a40*/ 	.word	0x000000ff
        /*0a44*/ 	.word	0x00000000
        /*0a48*/ 	.short	0x0101
        /*0a4a*/ 	.byte	0x04
	.zero		1


	//   ....[148]....
        /*0a4c*/ 	.word	0x00008f80
        /*0a50*/ 	.word	0x00000002
        /*0a54*/ 	.word	0x000001d0
        /*0a58*/ 	.short	0x010a
        /*0a5a*/ 	.byte	0xff
	.zero		1


	//   ....[149]....
        /*0a5c*/ 	.word	0x00008fe0
        /*0a60*/ 	.word	0x00000002
        /*0a64*/ 	.word	0x00000090
        /*0a68*/ 	.short	0x010a
        /*0a6a*/ 	.byte	0xff
	.zero		1


	//   ....[150]....
        /*0a6c*/ 	.word	0x00009040
        /*0a70*/ 	.word	0x00000002
        /*0a74*/ 	.word	0x00000090
        /*0a78*/ 	.short	0x010a
        /*0a7a*/ 	.byte	0xff
	.zero		1


	//   ....[151]....
        /*0a7c*/ 	.word	0x00009090
        /*0a80*/ 	.word	0x00000002
        /*0a84*/ 	.word	0x00000160
        /*0a88*/ 	.short	0x010a
        /*0a8a*/ 	.byte	0xff
	.zero		1


	//   ....[152]....
        /*0a8c*/ 	.word	0x000090f0
        /*0a90*/ 	.word	0x00000000
        /*0a94*/ 	.word	0x00000000
        /*0a98*/ 	.short	0x010a
        /*0a9a*/ 	.byte	0xff
	.zero		1


	//   ....[153]....
        /*0a9c*/ 	.word	0x00009150
        /*0aa0*/ 	.word	0x00000000
        /*0aa4*/ 	.word	0x00000000
        /*0aa8*/ 	.short	0x010a
        /*0aaa*/ 	.byte	0xff
	.zero		1


	//   ....[154]....
        /*0aac*/ 	.word	0x000091b0
        /*0ab0*/ 	.word	0x00000000
        /*0ab4*/ 	.word	0x00000000
        /*0ab8*/ 	.short	0x010a
        /*0aba*/ 	.byte	0xff
	.zero		1


	//   ....[155]....
        /*0abc*/ 	.word	0x00009210
        /*0ac0*/ 	.word	0x00000000
        /*0ac4*/ 	.word	0x00000000
        /*0ac8*/ 	.short	0x010a
        /*0aca*/ 	.byte	0xff
	.zero		1


	//   ....[156]....
        /*0acc*/ 	.word	0x00009270
        /*0ad0*/ 	.word	0x00000000
        /*0ad4*/ 	.word	0x00000000
        /*0ad8*/ 	.short	0x010a
        /*0ada*/ 	.byte	0xff
	.zero		1


	//   ....[157]....
        /*0adc*/ 	.word	0x000092d0
        /*0ae0*/ 	.word	0x00000000
        /*0ae4*/ 	.word	0x00000000
        /*0ae8*/ 	.short	0x010a
        /*0aea*/ 	.byte	0xff
	.zero		1


	//   ....[158]....
        /*0aec*/ 	.word	0x00009330
        /*0af0*/ 	.word	0x00000000
        /*0af4*/ 	.word	0x00000000
        /*0af8*/ 	.short	0x010a
        /*0afa*/ 	.byte	0xff
	.zero		1


	//   ....[159]....
        /*0afc*/ 	.word	0x00009390
        /*0b00*/ 	.word	0x00000000
        /*0b04*/ 	.word	0x00000000
        /*0b08*/ 	.short	0x010a
        /*0b0a*/ 	.byte	0xff
	.zero		1


	//   ....[160]....
        /*0b0c*/ 	.word	0x000093f0
        /*0b10*/ 	.word	0x00000000
        /*0b14*/ 	.word	0x00000000
        /*0b18*/ 	.short	0x010a
        /*0b1a*/ 	.byte	0xff
	.zero		1


	//   ....[161]....
        /*0b1c*/ 	.word	0x00009450
        /*0b20*/ 	.word	0x00000000
        /*0b24*/ 	.word	0x00000000
        /*0b28*/ 	.short	0x010a
        /*0b2a*/ 	.byte	0xff
	.zero		1


	//   ....[162]....
        /*0b2c*/ 	.word	0x000094b0
        /*0b30*/ 	.word	0x00000000
        /*0b34*/ 	.word	0x00000000
        /*0b38*/ 	.short	0x010a
        /*0b3a*/ 	.byte	0xff
	.zero		1


	//   ....[163]....
        /*0b3c*/ 	.word	0x00009510
        /*0b40*/ 	.word	0x00000000
        /*0b44*/ 	.word	0x00000000
        /*0b48*/ 	.short	0x010a
        /*0b4a*/ 	.byte	0xff
	.zero		1


	//   ....[164]....
        /*0b4c*/ 	.word	0x00009570
        /*0b50*/ 	.word	0x00000000
        /*0b54*/ 	.word	0x00000000
        /*0b58*/ 	.short	0x010a
        /*0b5a*/ 	.byte	0xff
	.zero		1


	//   ....[165]....
        /*0b5c*/ 	.word	0x000095d0
        /*0b60*/ 	.word	0x00000000
        /*0b64*/ 	.word	0x00000000
        /*0b68*/ 	.short	0x010a
        /*0b6a*/ 	.byte	0xff
	.zero		1


	//   ....[166]....
        /*0b6c*/ 	.word	0x00009630
        /*0b70*/ 	.word	0x00000000
        /*0b74*/ 	.word	0x00000000
        /*0b78*/ 	.short	0x010a
        /*0b7a*/ 	.byte	0xff
	.zero		1


	//   ....[167]....
        /*0b7c*/ 	.word	0x00009690
        /*0b80*/ 	.word	0x00000000
        /*0b84*/ 	.word	0x00000000
        /*0b88*/ 	.short	0x010a
        /*0b8a*/ 	.byte	0xff
	.zero		1


	//   ....[168]....
        /*0b8c*/ 	.word	0x000096f0
        /*0b90*/ 	.word	0x00000000
        /*0b94*/ 	.word	0x00000000
        /*0b98*/ 	.short	0x010a
        /*0b9a*/ 	.byte	0xff
	.zero		1


	//   ....[169]....
        /*0b9c*/ 	.word	0x00009740
        /*0ba0*/ 	.word	0x00000000
        /*0ba4*/ 	.word	0x000001c0
        /*0ba8*/ 	.short	0x010a
        /*0baa*/ 	.byte	0xff
	.zero		1


	//   ....[170]....
        /*0bac*/ 	.word	0x000097a0
        /*0bb0*/ 	.word	0x00000000
        /*0bb4*/ 	.word	0x00000170
        /*0bb8*/ 	.short	0x010a
        /*0bba*/ 	.byte	0xff
	.zero		1


	//   ....[171]....
        /*0bbc*/ 	.word	0x000097f0
        /*0bc0*/ 	.word	0x00000000
        /*0bc4*/ 	.word	0x00000160
        /*0bc8*/ 	.short	0x010a
        /*0bca*/ 	.byte	0xff
	.zero		1


	//   ....[172]....
        /*0bcc*/ 	.word	0x00009850
        /*0bd0*/ 	.word	0x00000000
        /*0bd4*/ 	.word	0x00000170
        /*0bd8*/ 	.short	0x010a
        /*0bda*/ 	.byte	0xff
	.zero		1


	//   ....[173]....
        /*0bdc*/ 	.word	0x000098b0
        /*0be0*/ 	.word	0x00000004
        /*0be4*/ 	.word	0x00000008
        /*0be8*/ 	.short	0x010a
        /*0bea*/ 	.byte	0xff
	.zero		1


	//   ....[174]....
        /*0bec*/ 	.word	0x00009990
        /*0bf0*/ 	.word	0x00000002
        /*0bf4*/ 	.word	0x00000008
        /*0bf8*/ 	.short	0x010a
        /*0bfa*/ 	.byte	0xff
	.zero		1


	//   ....[175]....
        /*0bfc*/ 	.word	0x000099e0
        /*0c00*/ 	.word	0x00000000
        /*0c04*/ 	.word	0x00000160
        /*0c08*/ 	.short	0x010a
        /*0c0a*/ 	.byte	0xff
	.zero		1


	//   ....[176]....
        /*0c0c*/ 	.word	0x00009a40
        /*0c10*/ 	.word	0x00000000
        /*0c14*/ 	.word	0x000001a0
        /*0c18*/ 	.short	0x010a
        /*0c1a*/ 	.byte	0xff
	.zero		1


	//   ....[177]....
        /*0c1c*/ 	.word	0x00009aa0
        /*0c20*/ 	.word	0x00000000
        /*0c24*/ 	.word	0x00000000
        /*0c28*/ 	.short	0x010a
        /*0c2a*/ 	.byte	0xff
	.zero		1


	//   ....[178]....
        /*0c2c*/ 	.word	0x00009b00
        /*0c30*/ 	.word	0x00000000
        /*0c34*/ 	.word	0x00000000
        /*0c38*/ 	.short	0x010a
        /*0c3a*/ 	.byte	0xff
	.zero		1


	//   ....[179]....
        /*0c3c*/ 	.word	0x00009b60
        /*0c40*/ 	.word	0x00000000
        /*0c44*/ 	.word	0x00000000
        /*0c48*/ 	.short	0x010a
        /*0c4a*/ 	.byte	0xff
	.zero		1


	//   ....[180]....
        /*0c4c*/ 	.word	0x00009bc0
        /*0c50*/ 	.word	0x00000000
        /*0c54*/ 	.word	0x00000000
        /*0c58*/ 	.short	0x010a
        /*0c5a*/ 	.byte	0xff
	.zero		1


	//   ....[181]....
        /*0c5c*/ 	.word	0x00009c20
        /*0c60*/ 	.word	0x00000000
        /*0c64*/ 	.word	0x000001e0
        /*0c68*/ 	.short	0x010a
        /*0c6a*/ 	.byte	0xff
	.zero		1


	//   ....[182]....
        /*0c6c*/ 	.word	0x00009c70
        /*0c70*/ 	.word	0x00000000
        /*0c74*/ 	.word	0x00000160
        /*0c78*/ 	.short	0x010a
        /*0c7a*/ 	.byte	0xff
	.zero		1


	//   ....[183]....
        /*0c7c*/ 	.word	0x00009cd0
        /*0c80*/ 	.word	0x00000000
        /*0c84*/ 	.word	0x00000158
        /*0c88*/ 	.short	0x010a
        /*0c8a*/ 	.byte	0xff
	.zero		1


	//   ....[184]....
        /*0c8c*/ 	.word	0x00009d30
        /*0c90*/ 	.word	0x00000000
        /*0c94*/ 	.word	0x00000138
        /*0c98*/ 	.short	0x010a
        /*0c9a*/ 	.byte	0xff
	.zero		1


	//   ....[185]....
        /*0c9c*/ 	.word	0x00009d90
        /*0ca0*/ 	.word	0x00000000
        /*0ca4*/ 	.word	0x00000140
        /*0ca8*/ 	.short	0x010a
        /*0caa*/ 	.byte	0xff
	.zero		1


	//   ....[186]....
        /*0cac*/ 	.word	0x00009df0
        /*0cb0*/ 	.word	0x00000000
        /*0cb4*/ 	.word	0x00000148
        /*0cb8*/ 	.short	0x010a
        /*0cba*/ 	.byte	0xff
	.zero		1


	//   ....[187]....
        /*0cbc*/ 	.word	0x00009e50
        /*0cc0*/ 	.word	0x00000000
        /*0cc4*/ 	.word	0x00000138
        /*0cc8*/ 	.short	0x010a
        /*0cca*/ 	.byte	0xff
	.zero		1


	//   ....[188]....
        /*0ccc*/ 	.word	0x00009eb0
        /*0cd0*/ 	.word	0x00000000
        /*0cd4*/ 	.word	0x00000140
        /*0cd8*/ 	.short	0x010a
        /*0cda*/ 	.byte	0xff
	.zero		1


	//   ....[189]....
        /*0cdc*/ 	.word	0x00009f00
        /*0ce0*/ 	.word	0x00000000
        /*0ce4*/ 	.word	0x00000160
        /*0ce8*/ 	.short	0x010a
        /*0cea*/ 	.byte	0xff
	.zero		1


	//   ....[190]....
        /*0cec*/ 	.word	0x00009f60
        /*0cf0*/ 	.word	0x00000002
        /*0cf4*/ 	.word	0x00000120
        /*0cf8*/ 	.short	0x010a
        /*0cfa*/ 	.byte	0xff
	.zero		1


	//   ....[191]....
        /*0cfc*/ 	.word	0x00009fb0
        /*0d00*/ 	.word	0x00000070
        /*0d04*/ 	.word	0x00000180
        /*0d08*/ 	.short	0x010a
        /*0d0a*/ 	.byte	0xff
	.zero		1


	//   ....[192]....
        /*0d0c*/ 	.word	0x0000a000
        /*0d10*/ 	.word	0x00000002
        /*0d14*/ 	.word	0x00000120
        /*0d18*/ 	.short	0x010a
        /*0d1a*/ 	.byte	0xff
	.zero		1


	//   ....[193]....
        /*0d1c*/ 	.word	0x0000a050
        /*0d20*/ 	.word	0x00000004
        /*0d24*/ 	.word	0x00000120
        /*0d28*/ 	.short	0x010a
        /*0d2a*/ 	.byte	0xff
	.zero		1


	//----- nvinfo : EIATTR_NUM_MBARRIERS
	.align		4
.L_47:
        /*0d2c*/ 	.byte	0x03, 0x38
        /*0d2e*/ 	.short	0x003d


	//----- nvinfo : EIATTR_EXIT_INSTR_OFFSETS
	.align		4
        /*0d30*/ 	.byte	0x04, 0x1c
        /*0d32*/ 	.short	(.L_49 - .L_48)


	//   ....[0]....
.L_48:
        /*0d34*/ 	.word	0x000031d0


	//   ....[1]....
        /*0d38*/ 	.word	0x000036d0


	//   ....[2]....
        /*0d3c*/ 	.word	0x00003730


	//   ....[3]....
        /*0d40*/ 	.word	0x000049d0


	//   ....[4]....
        /*0d44*/ 	.word	0x00005870


	//   ....[5]....
        /*0d48*/ 	.word	0x000058b0


	//   ....[6]....
        /*0d4c*/ 	.word	0x00008e50


	//   ....[7]....
        /*0d50*/ 	.word	0x00008ed0


	//   ....[8]....
        /*0d54*/ 	.word	0x00008f00


	//   ....[9]....
        /*0d58*/ 	.word	0x00008f70


	//----- nvinfo : EIATTR_MAX_THREADS
	.align		4
.L_49:
        /*0d5c*/ 	.byte	0x04, 0x05
        /*0d5e*/ 	.short	(.L_51 - .L_50)
.L_50:
        /*0d60*/ 	.word	0x00000100
        /*0d64*/ 	.word	0x00000001
        /*0d68*/ 	.word	0x00000001


	//----- nvinfo : EIATTR_CRS_STACK_SIZE
	.align		4
.L_51:
        /*0d6c*/ 	.byte	0x04, 0x1e
        /*0d6e*/ 	.short	(.L_53 - .L_52)
.L_52:
        /*0d70*/ 	.word	0x00000000


	//----- nvinfo : EIATTR_CBANK_PARAM_SIZE
	.align		4
.L_53:
        /*0d74*/ 	.byte	0x03, 0x19
        /*0d76*/ 	.short	0x0800


	//----- nvinfo : EIATTR_PARAM_CBANK
	.align		4
        /*0d78*/ 	.byte	0x04, 0x0a
        /*0d7a*/ 	.short	(.L_55 - .L_54)
	.align		4
.L_54:
        /*0d7c*/ 	.word	index@(.nv.constant0._ZN7cutlass13device_kernelINS_4gemm6kernel13GemmUniversalIN4cute5tupleIJiiiiEEENS1_10collective13CollectiveMmaINS1_35MainloopSm100TmaUmmaWarpSpecializedILi18ELi2ELi4ENS5_IJNS4_1CILi2EEENSA_ILi1EEESC_EEEEENS5_IJNSA_ILi256EEENSA_ILi96EEENSA_ILi32EEEEEENS_10bfloat16_tENS5_IJlSC_lEEESJ_SK_NS4_8TiledMMAINS4_8MMA_AtomIJNS4_26SM100_MMA_F16BF16_2x1SM_SSISJ_SJ_fLi256ELi96ELNS4_4UMMA5MajorE0ELSP_0ELNSO_7ScaleInE0ELSQ_0EEEEEENS4_6LayoutINS5_IJSC_SC_SC_EEENS5_IJNSA_ILi0EEESV_SV_EEEEENS5_IJNS4_10UnderscoreESY_SY_EEEEENS4_18SM100_TMA_2SM_LOADENS4_14ComposedLayoutINS4_7SwizzleILi2ELi4ELi3EEENS4_18smem_ptr_flag_bitsILi16EEENST_INS5_IJNSA_ILi8EEESH_EEENS5_IJSH_SC_EEEEEEEvNS4_8identityES11_S1B_vS1C_EENS_8epilogue10collective18CollectiveEpilogueINS1E_23Sm100TmaWarpSpecializedILi3ELi2ELi32ELb1ELb0EEEJNS5_IJNSA_ILi128EEESG_SH_EEENS5_IJNST_IS1J_SC_EENST_ISH_SC_EEEEESJ_SK_SJ_SK_NS1E_6fusion15FusionCallbacksIS1I_NS1O_17LinearCombinationISJ_fSJ_fLNS_15FloatRoundStyleE2EEES1K_S1N_JEEENS4_5SM1004TMEM4LOAD26SM100_TMEM_LOAD_32dp32b32xENS4_13SM90_TMA_LOADES1B_NS4_39AutoVectorizingCopyWithAssumedAlignmentILi128EEENS4_14SM90_TMA_STOREES1B_S20_S20_EEEvvEEEEvNT_6ParamsE)
        /*0d80*/ 	.short	0x0380
        /*0d82*/ 	.short	0x0800


	//----- nvinfo : EIATTR_SW_WAR
	.align		4
.L_55:
        /*0d84*/ 	.byte	0x04, 0x36
        /*0d86*/ 	.short	(.L_57 - .L_56)
.L_56:
        /*0d88*/ 	.word	0x00000008
.L_57:


//--------------------- .nv.callgraph             --------------------------
	.section	.nv.callgraph,"",@"SHT_CUDA_CALLGRAPH"
	.align	4
	.sectionentsize	8
	.align		4
        /*0000*/ 	.word	0x00000000
	.align		4
        /*0004*/ 	.word	0xffffffff
	.align		4
        /*0008*/ 	.word	index@(_ZN7cutlass13device_kernelINS_4gemm6kernel13GemmUniversalIN4cute5tupleIJiiiiEEENS1_10collective13CollectiveMmaINS1_35MainloopSm100TmaUmmaWarpSpecializedILi18ELi2ELi4ENS5_IJNS4_1CILi2EEENSA_ILi1EEESC_EEEEENS5_IJNSA_ILi256EEENSA_ILi96EEENSA_ILi32EEEEEENS_10bfloat16_tENS5_IJlSC_lEEESJ_SK_NS4_8TiledMMAINS4_8MMA_AtomIJNS4_26SM100_MMA_F16BF16_2x1SM_SSISJ_SJ_fLi256ELi96ELNS4_4UMMA5MajorE0ELSP_0ELNSO_7ScaleInE0ELSQ_0EEEEEENS4_6LayoutINS5_IJSC_SC_SC_EEENS5_IJNSA_ILi0EEESV_SV_EEEEENS5_IJNS4_10UnderscoreESY_SY_EEEEENS4_18SM100_TMA_2SM_LOADENS4_14ComposedLayoutINS4_7SwizzleILi2ELi4ELi3EEENS4_18smem_ptr_flag_bitsILi16EEENST_INS5_IJNSA_ILi8EEESH_EEENS5_IJSH_SC_EEEEEEEvNS4_8identityES11_S1B_vS1C_EENS_8epilogue10collective18CollectiveEpilogueINS1E_23Sm100TmaWarpSpecializedILi3ELi2ELi32ELb1ELb0EEEJNS5_IJNSA_ILi128EEESG_SH_EEENS5_IJNST_IS1J_SC_EENST_ISH_SC_EEEEESJ_SK_SJ_SK_NS1E_6fusion15FusionCallbacksIS1I_NS1O_17LinearCombinationISJ_fSJ_fLNS_15FloatRoundStyleE2EEES1K_S1N_JEEENS4_5SM1004TMEM4LOAD26SM100_TMEM_LOAD_32dp32b32xENS4_13SM90_TMA_LOADES1B_NS4_39AutoVectorizingCopyWithAssumedAlignmentILi128EEENS4_14SM90_TMA_STOREES1B_S20_S20_EEEvvEEEEvNT_6ParamsE)
	.align		4
        /*000c*/ 	.word	index@(__assertfail)
	.align		4
        /*0010*/ 	.word	0x00000000
	.align		4
        /*0014*/ 	.word	0xfffffffe
	.align		4
        /*0018*/ 	.word	0x00000000
	.align		4
        /*001c*/ 	.word	0xfffffffd
	.align		4
        /*0020*/ 	.word	0x00000000
	.align		4
        /*0024*/ 	.word	0xfffffffc


//--------------------- .nv.constant4             --------------------------
	.section	.nv.constant4,"a",@progbits
	.align	8
	.align		8
.nv.constant4:
        /*0000*/ 	.dword	__assertfail
	.align		8
        /*0008*/ 	.dword	__unnamed_1
	.align		8
        /*0010*/ 	.dword	__unnamed_2
	.align		8
        /*0018*/ 	.dword	_ZN40_INTERNAL_f07e30e0_4_k_cu_656e640c_138754cuda3std3__45__cpo5beginE
	.align		8
        /*0020*/ 	.dword	_ZN40_INTERNAL_f07e30e0_4_k_cu_656e640c_138754cuda3std3__45__cpo3endE
	.align		8
        /*0028*/ 	.dword	_ZN40_INTERNAL_f07e30e0_4_k_cu_656e640c_138754cuda3std3__45__cpo6cbeginE
	.align		8
        /*0030*/ 	.dword	_ZN40_INTERNAL_f07e30e0_4_k_cu_656e640c_138754cuda3std3__45__cpo4cendE
	.align		8
        /*0038*/ 	.dword	_ZN40_INTERNAL_f07e30e0_4_k_cu_656e640c_138754cuda3std3__442_GLOBAL__N__f07e30e0_4_k_cu_656e640c_138756ignoreE
	.align		8
        /*0040*/ 	.dword	_ZN40_INTERNAL_f07e30e0_4_k_cu_656e640c_138754cuda3std3__419piecewise_constructE
	.align		8
        /*0048*/ 	.dword	_ZN40_INTERNAL_f07e30e0_4_k_cu_656e640c_138754cuda3std3__48in_placeE
	.align		8
        /*0050*/ 	.dword	_ZN40_INTERNAL_f07e30e0_4_k_cu_656e640c_138754cuda3std6ranges3__45__cpo4swapE
	.align		8
        /*0058*/ 	.dword	_ZN40_INTERNAL_f07e30e0_4_k_cu_656e640c_138754cuda3std6ranges3__45__cpo9iter_moveE
	.align		8
        /*0060*/ 	.dword	_ZN40_INTERNAL_f07e30e0_4_k_cu_656e640c_138754cute7productE
	.align		8
        /*0068*/ 	.dword	_ZN40_INTERNAL_f07e30e0_4_k_cu_656e640c_138754cute1_E
	.align		8
        /*0070*/ 	.dword	$str$25
	.align		8
        /*0078*/ 	.dword	$str$26
	.align		8
        /*0080*/ 	.dword	$str$27
	.align		8
        /*0088*/ 	.dword	$str$28


//--------------------- .text._ZN7cutlass13device_kernelINS_4gemm6kernel13GemmUniversalIN4cute5tupleIJiiiiEEENS1_10collective13CollectiveMmaINS1_35MainloopSm100TmaUmmaWarpSpecializedILi18ELi2ELi4ENS5_IJNS4_1CILi2EEENSA_ILi1EEESC_EEEEENS5_IJNSA_ILi256EEENSA_ILi96EEENSA_ILi32EEEEEENS_10bfloat16_tENS5_IJlSC_lEEESJ_SK_NS4_8TiledMMAINS4_8MMA_AtomIJNS4_26SM100_MMA_F16BF16_2x1SM_SSISJ_SJ_fLi256ELi96ELNS4_4UMMA5MajorE0ELSP_0ELNSO_7ScaleInE0ELSQ_0EEEEEENS4_6LayoutINS5_IJSC_SC_SC_EEENS5_IJNSA_ILi0EEESV_SV_EEEEENS5_IJNS4_10UnderscoreESY_SY_EEEEENS4_18SM100_TMA_2SM_LOADENS4_14ComposedLayoutINS4_7SwizzleILi2ELi4ELi3EEENS4_18smem_ptr_flag_bitsILi16EEENST_INS5_IJNSA_ILi8EEESH_EEENS5_IJSH_SC_EEEEEEEvNS4_8identityES11_S1B_vS1C_EENS_8epilogue10collective18CollectiveEpilogueINS1E_23Sm100TmaWarpSpecializedILi3ELi2ELi32ELb1ELb0EEEJNS5_IJNSA_ILi128EEESG_SH_EEENS5_IJNST_IS1J_SC_EENST_ISH_SC_EEEEESJ_SK_SJ_SK_NS1E_6fusion15FusionCallbacksIS1I_NS1O_17LinearCombinationISJ_fSJ_fLNS_15FloatRoundStyleE2EEES1K_S1N_JEEENS4_5SM1004TMEM4LOAD26SM100_TMEM_LOAD_32dp32b32xENS4_13SM90_TMA_LOADES1B_NS4_39AutoVectorizingCopyWithAssumedAlignmentILi128EEENS4_14SM90_TMA_STOREES1B_S20_S20_EEEvvEEEEvNT_6ParamsE --------------------------
	.section	.text._ZN7cutlass13device_kernelINS_4gemm6kernel13GemmUniversalIN4cute5tupleIJiiiiEEENS1_10collective13CollectiveMmaINS1_35MainloopSm100TmaUmmaWarpSpecializedILi18ELi2ELi4ENS5_IJNS4_1CILi2EEENSA_ILi1EEESC_EEEEENS5_IJNSA_ILi256EEENSA_ILi96EEENSA_ILi32EEEEEENS_10bfloat16_tENS5_IJlSC_lEEESJ_SK_NS4_8TiledMMAINS4_8MMA_AtomIJNS4_26SM100_MMA_F16BF16_2x1SM_SSISJ_SJ_fLi256ELi96ELNS4_4UMMA5MajorE0ELSP_0ELNSO_7ScaleInE0ELSQ_0EEEEEENS4_6LayoutINS5_IJSC_SC_SC_EEENS5_IJNSA_ILi0EEESV_SV_EEEEENS5_IJNS4_10UnderscoreESY_SY_EEEEENS4_18SM100_TMA_2SM_LOADENS4_14ComposedLayoutINS4_7SwizzleILi2ELi4ELi3EEENS4_18smem_ptr_flag_bitsILi16EEENST_INS5_IJNSA_ILi8EEESH_EEENS5_IJSH_SC_EEEEEEEvNS4_8identityES11_S1B_vS1C_EENS_8epilogue10collective18CollectiveEpilogueINS1E_23Sm100TmaWarpSpecializedILi3ELi2ELi32ELb1ELb0EEEJNS5_IJNSA_ILi128EEESG_SH_EEENS5_IJNST_IS1J_SC_EENST_ISH_SC_EEEEESJ_SK_SJ_SK_NS1E_6fusion15FusionCallbacksIS1I_NS1O_17LinearCombinationISJ_fSJ_fLNS_15FloatRoundStyleE2EEES1K_S1N_JEEENS4_5SM1004TMEM4LOAD26SM100_TMEM_LOAD_32dp32b32xENS4_13SM90_TMA_LOADES1B_NS4_39AutoVectorizingCopyWithAssumedAlignmentILi128EEENS4_14SM90_TMA_STOREES1B_S20_S20_EEEvvEEEEvNT_6ParamsE,"ax",@progbits
	.align	128
.text._ZN7cutlass13device_kernelINS_4gemm6kernel13GemmUniversalIN4cute5tupleIJiiiiEEENS1_10collective13CollectiveMmaINS1_35MainloopSm100TmaUmmaWarpSpecializedILi18ELi2ELi4ENS5_IJNS4_1CILi2EEENSA_ILi1EEESC_EEEEENS5_IJNSA_ILi256EEENSA_ILi96EEENSA_ILi32EEEEEENS_10bfloat16_tENS5_IJlSC_lEEESJ_SK_NS4_8TiledMMAINS4_8MMA_AtomIJNS4_26SM100_MMA_F16BF16_2x1SM_SSISJ_SJ_fLi256ELi96ELNS4_4UMMA5MajorE0ELSP_0ELNSO_7ScaleInE0ELSQ_0EEEEEENS4_6LayoutINS5_IJSC_SC_SC_EEENS5_IJNSA_ILi0EEESV_SV_EEEEENS5_IJNS4_10UnderscoreESY_SY_EEEEENS4_18SM100_TMA_2SM_LOADENS4_14ComposedLayoutINS4_7SwizzleILi2ELi4ELi3EEENS4_18smem_ptr_flag_bitsILi16EEENST_INS5_IJNSA_ILi8EEESH_EEENS5_IJSH_SC_EEEEEEEvNS4_8identityES11_S1B_vS1C_EENS_8epilogue10collective18CollectiveEpilogueINS1E_23Sm100TmaWarpSpecializedILi3ELi2ELi32ELb1ELb0EEEJNS5_IJNSA_ILi128EEESG_SH_EEENS5_IJNST_IS1J_SC_EENST_ISH_SC_EEEEESJ_SK_SJ_SK_NS1E_6fusion15FusionCallbacksIS1I_NS1O_17LinearCombinationISJ_fSJ_fLNS_15FloatRoundStyleE2EEES1K_S1N_JEEENS4_5SM1004TMEM4LOAD26SM100_TMEM_LOAD_32dp32b32xENS4_13SM90_TMA_LOADES1B_NS4_39AutoVectorizingCopyWithAssumedAlignmentILi128EEENS4_14SM90_TMA_STOREES1B_S20_S20_EEEvvEEEEvNT_6ParamsE:
        .type           _ZN7cutlass13device_kernelINS_4gemm6kernel13GemmUniversalIN4cute5tupleIJiiiiEEENS1_10collective13CollectiveMmaINS1_35MainloopSm100TmaUmmaWarpSpecializedILi18ELi2ELi4ENS5_IJNS4_1CILi2EEENSA_ILi1EEESC_EEEEENS5_IJNSA_ILi256EEENSA_ILi96EEENSA_ILi32EEEEEENS_10bfloat16_tENS5_IJlSC_lEEESJ_SK_NS4_8TiledMMAINS4_8MMA_AtomIJNS4_26SM100_MMA_F16BF16_2x1SM_SSISJ_SJ_fLi256ELi96ELNS4_4UMMA5MajorE0ELSP_0ELNSO_7ScaleInE0ELSQ_0EEEEEENS4_6LayoutINS5_IJSC_SC_SC_EEENS5_IJNSA_ILi0EEESV_SV_EEEEENS5_IJNS4_10UnderscoreESY_SY_EEEEENS4_18SM100_TMA_2SM_LOADENS4_14ComposedLayoutINS4_7SwizzleILi2ELi4ELi3EEENS4_18smem_ptr_flag_bitsILi16EEENST_INS5_IJNSA_ILi8EEESH_EEENS5_IJSH_SC_EEEEEEEvNS4_8identityES11_S1B_vS1C_EENS_8epilogue10collective18CollectiveEpilogueINS1E_23Sm100TmaWarpSpecializedILi3ELi2ELi32ELb1ELb0EEEJNS5_IJNSA_ILi128EEESG_SH_EEENS5_IJNST_IS1J_SC_EENST_ISH_SC_EEEEESJ_SK_SJ_SK_NS1E_6fusion15FusionCallbacksIS1I_NS1O_17LinearCombinationISJ_fSJ_fLNS_15FloatRoundStyleE2EEES1K_S1N_JEEENS4_5SM1004TMEM4LOAD26SM100_TMEM_LOAD_32dp32b32xENS4_13SM90_TMA_LOADES1B_NS4_39AutoVectorizingCopyWithAssumedAlignmentILi128EEENS4_14SM90_TMA_STOREES1B_S20_S20_EEEvvEEEEvNT_6ParamsE,@function
        .size           _ZN7cutlass13device_kernelINS_4gemm6kernel13GemmUniversalIN4cute5tupleIJiiiiEEENS1_10collective13CollectiveMmaINS1_35MainloopSm100TmaUmmaWarpSpecializedILi18ELi2ELi4ENS5_IJNS4_1CILi2EEENSA_ILi1EEESC_EEEEENS5_IJNSA_ILi256EEENSA_ILi96EEENSA_ILi32EEEEEENS_10bfloat16_tENS5_IJlSC_lEEESJ_SK_NS4_8TiledMMAINS4_8MMA_AtomIJNS4_26SM100_MMA_F16BF16_2x1SM_SSISJ_SJ_fLi256ELi96ELNS4_4UMMA5MajorE0ELSP_0ELNSO_7ScaleInE0ELSQ_0EEEEEENS4_6LayoutINS5_IJSC_SC_SC_EEENS5_IJNSA_ILi0EEESV_SV_EEEEENS5_IJNS4_10UnderscoreESY_SY_EEEEENS4_18SM100_TMA_2SM_LOADENS4_14ComposedLayoutINS4_7SwizzleILi2ELi4ELi3EEENS4_18smem_ptr_flag_bitsILi16EEENST_INS5_IJNSA_ILi8EEESH_EEENS5_IJSH_SC_EEEEEEEvNS4_8identityES11_S1B_vS1C_EENS_8epilogue10collective18CollectiveEpilogueINS1E_23Sm100TmaWarpSpecializedILi3ELi2ELi32ELb1ELb0EEEJNS5_IJNSA_ILi128EEESG_SH_EEENS5_IJNST_IS1J_SC_EENST_ISH_SC_EEEEESJ_SK_SJ_SK_NS1E_6fusion15FusionCallbacksIS1I_NS1O_17LinearCombinationISJ_fSJ_fLNS_15FloatRoundStyleE2EEES1K_S1N_JEEENS4_5SM1004TMEM4LOAD26SM100_TMEM_LOAD_32dp32b32xENS4_13SM90_TMA_LOADES1B_NS4_39AutoVectorizingCopyWithAssumedAlignmentILi128EEENS4_14SM90_TMA_STOREES1B_S20_S20_EEEvvEEEEvNT_6ParamsE,(.L_x_227 - _ZN7cutlass13device_kernelINS_4gemm6kernel13GemmUniversalIN4cute5tupleIJiiiiEEENS1_10collective13CollectiveMmaINS1_35MainloopSm100TmaUmmaWarpSpecializedILi18ELi2ELi4ENS5_IJNS4_1CILi2EEENSA_ILi1EEESC_EEEEENS5_IJNSA_ILi256EEENSA_ILi96EEENSA_ILi32EEEEEENS_10bfloat16_tENS5_IJlSC_lEEESJ_SK_NS4_8TiledMMAINS4_8MMA_AtomIJNS4_26SM100_MMA_F16BF16_2x1SM_SSISJ_SJ_fLi256ELi96ELNS4_4UMMA5MajorE0ELSP_0ELNSO_7ScaleInE0ELSQ_0EEEEEENS4_6LayoutINS5_IJSC_SC_SC_EEENS5_IJNSA_ILi0EEESV_SV_EEEEENS5_IJNS4_10UnderscoreESY_SY_EEEEENS4_18SM100_TMA_2SM_LOADENS4_14ComposedLayoutINS4_7SwizzleILi2ELi4ELi3EEENS4_18smem_ptr_flag_bitsILi16EEENST_INS5_IJNSA_ILi8EEESH_EEENS5_IJSH_SC_EEEEEEEvNS4_8identityES11_S1B_vS1C_EENS_8epilogue10collective18CollectiveEpilogueINS1E_23Sm100TmaWarpSpecializedILi3ELi2ELi32ELb1ELb0EEEJNS5_IJNSA_ILi128EEESG_SH_EEENS5_IJNST_IS1J_SC_EENST_ISH_SC_EEEEESJ_SK_SJ_SK_NS1E_6fusion15FusionCallbacksIS1I_NS1O_17LinearCombinationISJ_fSJ_fLNS_15FloatRoundStyleE2EEES1K_S1N_JEEENS4_5SM1004TMEM4LOAD26SM100_TMEM_LOAD_32dp32b32xENS4_13SM90_TMA_LOADES1B_NS4_39AutoVectorizingCopyWithAssumedAlignmentILi128EEENS4_14SM90_TMA_STOREES1B_S20_S20_EEEvvEEEEvNT_6ParamsE)
        .other          _ZN7cutlass13device_kernelINS_4gemm6kernel13GemmUniversalIN4cute5tupleIJiiiiEEENS1_10collective13CollectiveMmaINS1_35MainloopSm100TmaUmmaWarpSpecializedILi18ELi2ELi4ENS5_IJNS4_1CILi2EEENSA_ILi1EEESC_EEEEENS5_IJNSA_ILi256EEENSA_ILi96EEENSA_ILi32EEEEEENS_10bfloat16_tENS5_IJlSC_lEEESJ_SK_NS4_8TiledMMAINS4_8MMA_AtomIJNS4_26SM100_MMA_F16BF16_2x1SM_SSISJ_SJ_fLi256ELi96ELNS4_4UMMA5MajorE0ELSP_0ELNSO_7ScaleInE0ELSQ_0EEEEEENS4_6LayoutINS5_IJSC_SC_SC_EEENS5_IJNSA_ILi0EEESV_SV_EEEEENS5_IJNS4_10UnderscoreESY_SY_EEEEENS4_18SM100_TMA_2SM_LOADENS4_14ComposedLayoutINS4_7SwizzleILi2ELi4ELi3EEENS4_18smem_ptr_flag_bitsILi16EEENST_INS5_IJNSA_ILi8EEESH_EEENS5_IJSH_SC_EEEEEEEvNS4_8identityES11_S1B_vS1C_EENS_8epilogue10collective18CollectiveEpilogueINS1E_23Sm100TmaWarpSpecializedILi3ELi2ELi32ELb1ELb0EEEJNS5_IJNSA_ILi128EEESG_SH_EEENS5_IJNST_IS1J_SC_EENST_ISH_SC_EEEEESJ_SK_SJ_SK_NS1E_6fusion15FusionCallbacksIS1I_NS1O_17LinearCombinationISJ_fSJ_fLNS_15FloatRoundStyleE2EEES1K_S1N_JEEENS4_5SM1004TMEM4LOAD26SM100_TMEM_LOAD_32dp32b32xENS4_13SM90_TMA_LOADES1B_NS4_39AutoVectorizingCopyWithAssumedAlignmentILi128EEENS4_14SM90_TMA_STOREES1B_S20_S20_EEEvvEEEEvNT_6ParamsE,@"STO_CUDA_ENTRY STV_DEFAULT"
_ZN7cutlass13device_kernelINS_4gemm6kernel13GemmUniversalIN4cute5tupleIJiiiiEEENS1_10collective13CollectiveMmaINS1_35MainloopSm100TmaUmmaWarpSpecializedILi18ELi2ELi4ENS5_IJNS4_1CILi2EEENSA_ILi1EEESC_EEEEENS5_IJNSA_ILi256EEENSA_ILi96EEENSA_ILi32EEEEEENS_10bfloat16_tENS5_IJlSC_lEEESJ_SK_NS4_8TiledMMAINS4_8MMA_AtomIJNS4_26SM100_MMA_F16BF16_2x1SM_SSISJ_SJ_fLi256ELi96ELNS4_4UMMA5MajorE0ELSP_0ELNSO_7ScaleInE0ELSQ_0EEEEEENS4_6LayoutINS5_IJSC_SC_SC_EEENS5_IJNSA_ILi0EEESV_SV_EEEEENS5_IJNS4_10UnderscoreESY_SY_EEEEENS4_18SM100_TMA_2SM_LOADENS4_14ComposedLayoutINS4_7SwizzleILi2ELi4ELi3EEENS4_18smem_ptr_flag_bitsILi16EEENST_INS5_IJNSA_ILi8EEESH_EEENS5_IJSH_SC_EEEEEEEvNS4_8identityES11_S1B_vS1C_EENS_8epilogue10collective18CollectiveEpilogueINS1E_23Sm100TmaWarpSpecializedILi3ELi2ELi32ELb1ELb0EEEJNS5_IJNSA_ILi128EEESG_SH_EEENS5_IJNST_IS1J_SC_EENST_ISH_SC_EEEEESJ_SK_SJ_SK_NS1E_6fusion15FusionCallbacksIS1I_NS1O_17LinearCombinationISJ_fSJ_fLNS_15FloatRoundStyleE2EEES1K_S1N_JEEENS4_5SM1004TMEM4LOAD26SM100_TMEM_LOAD_32dp32b32xENS4_13SM90_TMA_LOADES1B_NS4_39AutoVectorizingCopyWithAssumedAlignmentILi128EEENS4_14SM90_TMA_STOREES1B_S20_S20_EEEvvEEEEvNT_6ParamsE:
[----:B------:R-:W1:Y:S01]  /*0000*/  LDC R1, c[0x0][0x37c] ;  /* 0x0000df00ff017b82 */ /* 0x000e620000000800 */
[----:B------:R-:W2:Y:S01]  /*0010*/  S2R R105, SR_TID.X ;  /* 0x0000000000697919 */ /* 0x000ea20000002100 */
[----:B------:R-:W3:Y:S06]  /*0020*/  LDCU.64 UR4, c[0x0][0x890] ;  /* 0x00011200ff0477ac */ /* 0x000eec0008000a00 */
[----:B------:R-:W4:Y:S01]  /*0030*/  S2UR UR37, SR_CgaCtaId ;  /* 0x00000000002579c3 */ /* 0x000f220000008800 */
[----:B------:R-:W-:Y:S02]  /*0040*/  PRMT R92, RZ, 0x7610, R92 ;  /* 0x00007610ff5c7816 */ /* 0x000fe4000000005c */
[----:B------:R-:W-:Y:S01]  /*0050*/  ELECT P1, URZ, PT ;  /* 0x0000000000ff782f */ /* 0x000fe20003820000 */
[----:B------:R-:W1:Y:S01]  /*0060*/  LDCU.64 UR46, c[0x0][0x358] ;  /* 0x00006b00ff2e77ac */ /* 0x000e620008000a00 */
[----:B---3--:R-:W-:-:S04]  /*0070*/  UISETP.NE.U32.AND UP0, UPT, UR4, URZ, UPT ;  /* 0x000000ff0400728c */ /* 0x008fc8000bf05070 */
[----:B------:R-:W-:Y:S02]  /*0080*/  UISETP.NE.AND.EX UP0, UPT, UR5, URZ, UPT, UP0 ;  /* 0x000000ff0500728c */ /* 0x000fe4000bf05300 */
[----:B----4-:R-:W-:Y:S02]  /*0090*/  ULOP3.LUT UR9, UR37, 0x1, URZ, 0xc0, !UPT ;  /* 0x0000000125097892 */ /* 0x010fe4000f8ec0ff */
[----:B------:R-:W-:Y:S01]  /*00a0*/  ULOP3.LUT UR8, UR37, 0x1, URZ, 0x3c, !UPT ;  /* 0x0000000125087892 */ /* 0x000fe2000f8e3cff */
[----:B--2---:R-:W-:-:S05]  /*00b0*/  SHF.R.U32.HI R96, RZ, 0x5, R105 ;  /* 0x00000005ff607819 */ /* 0x004fca0000011669 */
[----:B------:R-:W2:Y:S02]  /*00c0*/  SHFL.IDX PT, R0, R96, RZ, 0x1f ;  /* 0x00001fff60007589 */ /* 0x000ea400000e0000 */
[----:B--2---:R-:W-:Y:S01]  /*00d0*/  R2UR UR10, R0 ;  /* 0x00000000000a72ca */ /* 0x004fe200000e0000 */
[----:B-1----:R-:W-:-:S14]  /*00e0*/  BRA.U UP0, `(.L_x_0) ;  /* 0x00000001002c7547 */ /* 0x002fdc000b800000 */
[----:B------:R-:W1:Y:S02]  /*00f0*/  LDCU.64 UR6, c[0x0][0x888] ;  /* 0x00011100ff0677ac */ /* 0x000e640008000a00 */
[----:B-1----:R-:W-:-:S04]  /*0100*/  UISETP.NE.U32.AND UP0, UPT, UR6, URZ, UPT ;  /* 0x000000ff0600728c */ /* 0x002fc8000bf05070 */
[----:B------:R-:W-:-:S09]  /*0110*/  UISETP.NE.AND.EX UP0, UPT, UR7, URZ, UPT, UP0 ;  /* 0x000000ff0700728c */ /* 0x000fd2000bf05300 */
[----:B------:R-:W-:Y:S05]  /*0120*/  BRA.U !UP0, `(.L_x_1) ;  /* 0x0000000108107547 */ /* 0x000fea000b800000 */
[----:B------:R-:W1:Y:S02]  /*0130*/  LDC.64 R2, c[0x0][0x888] ;  /* 0x00022200ff027b82 */ /* 0x000e640000000a00 */
[----:B-1----:R1:W5:Y:S01]  /*0140*/  LDG.E R49, desc[UR46][R2.64] ;  /* 0x0000002e02317981 */ /* 0x002362000c1e1900 */
[----:B------:R-:W-:Y:S01]  /*0150*/  HFMA2 R92, -RZ, RZ, 0, 5.9604644775390625e-08 ;  /* 0x00000001ff5c7431 */ /* 0x000fe200000001ff */
[----:B------:R-:W-:Y:S05]  /*0160*/  BRA `(.L_x_0) ;  /* 0x00000000000c7947 */ /* 0x000fea0003800000 */
.L_x_1:
[----:B------:R-:W1:Y:S01]  /*0170*/  LDCU UR6, c[0x0][0x880] ;  /* 0x00011000ff0677ac */ /* 0x000e620008000800 */
[----:B------:R-:W-:Y:S01]  /*0180*/  HFMA2 R92, -RZ, RZ, 0, 5.9604644775390625e-08 ;  /* 0x00000001ff5c7431 */ /* 0x000fe200000001ff */
[----:B-1----:R-:W-:-:S07]  /*0190*/  MOV R49, UR6 ;  /* 0x0000000600317c02 */ /* 0x002fce0008000f00 */
.L_x_0:
[----:B------:R-:W2:Y:S02]  /*01a0*/  LDCU.64 UR6, c[0x0][0x8b0] ;  /* 0x00011600ff0677ac */ /* 0x000ea40008000a00 */
[----:B--2---:R-:W-:-:S04]  /*01b0*/  UISETP.NE.U32.AND UP0, UPT, UR6, URZ, UPT ;  /* 0x000000ff0600728c */ /* 0x004fc8000bf05070 */
[----:B------:R-:W-:-:S09]  /*01c0*/  UISETP.NE.AND.EX UP0, UPT, UR7, URZ, UPT, UP0 ;  /* 0x000000ff0700728c */ /* 0x000fd2000bf05300 */
[----:B------:R-:W-:Y:S05]  /*01d0*/  BRA.U UP0, `(.L_x_2) ;  /* 0x0000000100247547 */ /* 0x000fea000b800000 */
[----:B------:R-:W2:Y:S02]  /*01e0*/  LDCU.64 UR6, c[0x0][0x8a8] ;  /* 0x00011500ff0677ac */ /* 0x000ea40008000a00 */
[----:B--2---:R-:W-:-:S04]  /*01f0*/  UISETP.NE.U32.AND UP0, UPT, UR6, URZ, UPT ;  /* 0x000000ff0600728c */ /* 0x004fc8000bf05070 */
[----:B------:R-:W-:-:S09]  /*0200*/  UISETP.NE.AND.EX UP0, UPT, UR7, URZ, UPT, UP0 ;  /* 0x000000ff0700728c */ /* 0x000fd2000bf05300 */
[----:B------:R-:W-:Y:S05]  /*0210*/  BRA.U !UP0, `(.L_x_3) ;  /* 0x00000001080c7547 */ /* 0x000fea000b800000 */
[----:B------:R-:W2:Y:S02]  /*0220*/  LDC.64 R46, c[0x0][0x8a8] ;  /* 0x00022a00ff2e7b82 */ /* 0x000ea40000000a00 */
[----:B--2---:R2:W5:Y:S01]  /*0230*/  LDG.E R46, desc[UR46][R46.64] ;  /* 0x0000002e2e2e7981 */ /* 0x004562000c1e1900 */
[----:B------:R-:W-:Y:S05]  /*0240*/  BRA `(.L_x_2) ;  /* 0x0000000000087947 */ /* 0x000fea0003800000 */
.L_x_3:
[----:B------:R-:W2:Y:S02]  /*0250*/  LDCU UR6, c[0x0][0x8a0] ;  /* 0x00011400ff0677ac */ /* 0x000ea40008000800 */
[----:B--2---:R-:W-:Y:S02]  /*0260*/  MOV R46, UR6 ;  /* 0x00000006002e7c02 */ /* 0x004fe40008000f00 */
.L_x_2:
[----:B------:R-:W-:Y:S01]  /*0270*/  IMAD.U32 R0, RZ, RZ, UR10 ;  /* 0x0000000aff007e24 */ /* 0x000fe2000f8e00ff */
[----:B------:R-:W-:Y:S04]  /*0280*/  BSSY.RECONVERGENT B0, `(.L_x_4) ;  /* 0x000000c000007945 */ /* 0x000fe80003800200 */
[C---:B------:R-:W-:Y:S02]  /*0290*/  ISETP.NE.OR P2, PT, R0.reuse, 0x1, !P1 ;  /* 0x000000010000780c */ /* 0x040fe40004f45670 */
[----:B------:R-:W-:-:S11]  /*02a0*/  ISETP.NE.OR P0, PT, R0, 0x3, !P1 ;  /* 0x000000030000780c */ /* 0x000fd60004f05670 */
[----:B------:R-:W-:Y:S05]  /*02b0*/  @P2 BRA `(.L_x_5) ;  /* 0x0000000000202947 */ /* 0x000fea0003800000 */
[----:B------:R-:W3:Y:S02]  /*02c0*/  LDCU.64 UR6, c[0x0][0x348] ;  /* 0x00006900ff0677ac */ /* 0x000ee40008000a00 */
[----:B---3--:R-:W-:Y:S02]  /*02d0*/  UIADD3 UR12, UP1, UPT, UR6, 0x80, URZ ;  /* 0x00000080060c7890 */ /* 0x008fe4000ff3e0ff */
[----:B------:R-:W-:Y:S02]  /*02e0*/  UIADD3 UR6, UP0, UPT, UR6, 0x180, URZ ;  /* 0x0000018006067890 */ /* 0x000fe4000ff1e0ff */
[----:B------:R-:W-:Y:S02]  /*02f0*/  UIADD3.X UR13, UPT, UPT, URZ, UR7, URZ, UP1, !UPT ;  /* 0x00000007ff0d7290 */ /* 0x000fe40008ffe4ff */
[----:B------:R-:W-:-:S07]  /*0300*/  UIADD3.X UR7, UPT, UPT, URZ, UR7, URZ, UP0, !UPT ;  /* 0x00000007ff077290 */ /* 0x000fce00087fe4ff */
[----:B------:R3:W-:Y:S02]  /*0310*/  UTMACCTL.PF [UR12] ;  /* 0x000000000c0079b9 */ /* 0x0007e40008040000 */
[----:B------:R3:W-:Y:S02]  /*0320*/  UTMACCTL.PF [UR6] ;  /* 0x00000000060079b9 */ /* 0x0007e40008040000 */
[----:B---3--:R-:W-:Y:S01]  /*0330*/  NOP ;  /* 0x0000000000007918 */ /* 0x008fe20000000000 */
.L_x_5:
[----:B------:R-:W-:Y:S05]  /*0340*/  BSYNC.RECONVERGENT B0 ;  /* 0x0000000000007941 */ /* 0x000fea0003800200 */
.L_x_4:
[----:B------:R-:W-:Y:S04]  /*0350*/  BSSY.RECONVERGENT B0, `(.L_x_6) ;  /* 0x000000a000007945 */ /* 0x000fe80003800200 */
        /* <DEDUP_REMOVED lines=9> */
.L_x_7:
[----:B------:R-:W-:Y:S05]  /*03f0*/  BSYNC.RECONVERGENT B0 ;  /* 0x0000000000007941 */ /* 0x000fea0003800200 */
.L_x_6:
[----:B------:R-:W3:Y:S01]  /*0400*/  LDCU.64 UR6, c[0x0][0x888] ;  /* 0x00011100ff0677ac */ /* 0x000ee20008000a00 */
[----:B------:R-:W-:Y:S02]  /*0410*/  UISETP.EQ.U32.AND UP1, UPT, UR4, URZ, UPT ;  /* 0x000000ff0400728c */ /* 0x000fe4000bf22070 */
[----:B------:R-:W-:Y:S02]  /*0420*/  UPLOP3.LUT UP5, UPT, UPT, UPT, UPT, 0x80, 0x8 ;  /* 0x000000000008789c */ /* 0x000fe40003faf070 */
[----:B---3--:R-:W-:-:S04]  /*0430*/  UISETP.NE.U32.AND UP0, UPT, UR6, URZ, UPT ;  /* 0x000000ff0600728c */ /* 0x008fc8000bf05070 */
[----:B------:R-:W-:-:S04]  /*0440*/  UISETP.NE.AND.EX UP0, UPT, UR7, URZ, UPT, UP0 ;  /* 0x000000ff0700728c */ /* 0x000fc8000bf05300 */
[----:B------:R-:W-:-:S04]  /*0450*/  UISETP.EQ.OR.EX UP2, UPT, UR5, URZ, !UP0, UP1 ;  /* 0x000000ff0500728c */ /* 0x000fc8000c742710 */
[----:B------:R-:W-:-:S05]  /*0460*/  UP2UR UR51, UPR, URZ, 0x4 ;  /* 0x00000004ff337883 */ /* 0x000fca0008000000 */
[----:B------:R-:W-:Y:S07]  /*0470*/  BRA.U !UP2, `(.L_x_8) ;  /* 0x000000010a207547 */ /* 0x000fee000b800000 */
[----:B------:R-:W-:Y:S01]  /*0480*/  UISETP.NE.U32.AND UP2, UPT, UR4, URZ, UPT ;  /* 0x000000ff0400728c */ /* 0x000fe2000bf45070 */
[----:B-----5:R-:W-:Y:S01]  /*0490*/  FSETP.NEU.AND P0, PT, R49, RZ, PT ;  /* 0x000000ff3100720b */ /* 0x020fe20003f0d000 */
[----:B------:R-:W-:Y:S02]  /*04a0*/  USEL UR4, URZ, 0xffffffff, UP0 ;  /* 0xffffffffff047887 */ /* 0x000fe40008000000 */
[----:B------:R-:W-:-:S10]  /*04b0*/  UISETP.NE.AND.EX UP2, UPT, UR5, URZ, UPT, UP2 ;  /* 0x000000ff0500728c */ /* 0x000fd4000bf45320 */
[----:B------:R-:W-:Y:S01]  /*04c0*/  VOTEU.ANY UP1, P0 ;  /* 0x0000000000ff7886 */ /* 0x000fe20000020100 */
[----:B------:R-:W-:-:S04]  /*04d0*/  @!UP2 USEL UR4, URZ, 0xffffffff, UP1 ;  /* 0xffffffffff04a887 */ /* 0x000fc80008800000 */
[----:B------:R-:W-:-:S04]  /*04e0*/  ULOP3.LUT UR4, UR4, 0x1, URZ, 0xc0, !UPT ;  /* 0x0000000104047892 */ /* 0x000fc8000f8ec0ff */
[----:B------:R-:W-:-:S11]  /*04f0*/  UISETP.NE.U32.AND UP5, UPT, UR4, 0x1, UPT ;  /* 0x000000010400788c */ /* 0x000fd6000bfa5070 */
.L_x_8:
[----:B------:R-:W3:Y:S01]  /*0500*/  SHFL.IDX PT, R0, R96, RZ, 0x1f ;  /* 0x00001fff60007589 */ /* 0x000ee200000e0000 */
[----:B------:R-:W-:-:S04]  /*0510*/  UISETP.NE.AND UP1, UPT, UR10, 0x2, UPT ;  /* 0x000000020a00788c */ /* 0x000fc8000bf25270 */
[----:B------:R-:W-:Y:S02]  /*0520*/  UISETP.EQ.AND UP2, UPT, UR9, URZ, !UP1 ;  /* 0x000000ff0900728c */ /* 0x000fe4000cf42270 */
[----:B------:R-:W-:-:S04]  /*0530*/  USEL UR14, URZ, 0x1, UP1 ;  /* 0x00000001ff0e7887 */ /* 0x000fc80008800000 */
[----:B------:R-:W-:Y:S02]  /*0540*/  PLOP3.LUT P5, PT, P1, PT, UP2, 0x80, 0x8 ;  /* 0x000000000008781c */ /* 0x000fe40000faf028 */
[----:B---3--:R-:W-:-:S13]  /*0550*/  ISETP.NE.AND P0, PT, R0, RZ, PT ;  /* 0x000000ff0000720c */ /* 0x008fda0003f05270 */
[----:B------:R-:W-:Y:S05]  /*0560*/  @P0 BRA `(.L_x_9) ;  /* 0x0000000000c00947 */ /* 0x000fea0003800000 */
[----:B------:R-:W-:Y:S01]  /*0570*/  ELECT P0, URZ, PT ;  /* 0x0000000000ff782f */ /* 0x000fe20003800000 */
[----:B------:R-:W-:-:S12]  /*0580*/  BSSY.RECONVERGENT B0, `(.L_x_9) ;  /* 0x000002e000007945 */ /* 0x000fd80003800200 */
[----:B------:R-:W-:Y:S05]  /*0590*/  @!P0 BRA `(.L_x_10) ;  /* 0x0000000000b08947 */ /* 0x000fea0003800000 */
[----:B------:R-:W-:Y:S01]  /*05a0*/  UMOV UR5, 0x400 ;  /* 0x0000040000057882 */ /* 0x000fe20000000000 */
[----:B------:R-:W-:Y:S01]  /*05b0*/  UMOV UR4, 0x1 ;  /* 0x0000000100047882 */ /* 0x000fe20000000000 */
[----:B------:R-:W-:Y:S02]  /*05c0*/  ULEA UR5, UR37, UR5, 0x18 ;  /* 0x0000000525057291 */ /* 0x000fe4000f8ec0ff */
[----:B------:R-:W-:-:S04]  /*05d0*/  UIADD3 UR6, UPT, UPT, -UR4, 0x100000, URZ ;  /* 0x0010000004067890 */ /* 0x000fc8000fffe1ff */
[----:B------:R-:W-:Y:S02]  /*05e0*/  USHF.L.U32 UR7, UR6, 0xb, URZ ;  /* 0x0000000b06077899 */ /* 0x000fe400080006ff */
[----:B------:R-:W-:Y:S01]  /*05f0*/  USHF.L.U32 UR6, UR6, 0x1, URZ ;  /* 0x0000000106067899 */ /* 0x000fe200080006ff */
[----:B------:R-:W3:Y:S11]  /*0600*/  FENCE.VIEW.ASYNC.S ;  /* 0x00000000000073c6 */ /* 0x000ef60000000000 */
[----:B---3--:R3:W4:Y:S01]  /*0610*/  SYNCS.EXCH.64 URZ, [UR5], UR6 ;  /* 0x0000000605ff75b2 */ /* 0x0087220008000100 */
[----:B------:R3:W1:Y:S01]  /*0620*/  SYNCS.EXCH.64 URZ, [UR5+0x90], UR6 ;  /* 0x0000900605ff75b2 */ /* 0x0006620008000100 */
        /* <DEDUP_REMOVED lines=33> */
[----:B------:R3:W1:Y:S02]  /*0840*/  SYNCS.EXCH.64 URZ, [UR5+0x118], UR6 ;  /* 0x0001180605ff75b2 */ /* 0x0006640008000100 */
[----:B---34-:R-:W-:Y:S01]  /*0850*/  NOP ;  /* 0x0000000000007918 */ /* 0x018fe20000000000 */
.L_x_10:
[----:B------:R-:W-:Y:S05]  /*0860*/  BSYNC.RECONVERGENT B0 ;  /* 0x0000000000007941 */ /* 0x000fea0003800200 */
.L_x_9:
[----:B------:R-:W3:Y:S01]  /*0870*/  SHFL.IDX PT, R0, R96, RZ, 0x1f ;  /* 0x00001fff60007589 */ /* 0x000ee200000e0000 */
[----:B------:R-:W-:Y:S01]  /*0880*/  NOP ;  /* 0x0000000000007918 */ /* 0x000fe20000000000 */
[----:B---3--:R-:W-:-:S13]  /*0890*/  ISETP.NE.AND P0, PT, R0, 0x1, PT ;  /* 0x000000010000780c */ /* 0x008fda0003f05270 */
[----:B------:R-:W-:Y:S05]  /*08a0*/  @P0 BRA `(.L_x_11) ;  /* 0x00000000004c0947 */ /* 0x000fea0003800000 */
[----:B------:R-:W-:Y:S01]  /*08b0*/  UMOV UR6, 0x400 ;  /* 0x0000040000067882 */ /* 0x000fe20000000000 */
[----:B------:R-:W-:Y:S01]  /*08c0*/  UMOV UR5, 0x20 ;  /* 0x0000002000057882 */ /* 0x000fe20000000000 */
[----:B------:R-:W-:Y:S01]  /*08d0*/  UMOV UR4, 0x80 ;  /* 0x0000008000047882 */ /* 0x000fe20000000000 */
[----:B------:R-:W-:Y:S02]  /*08e0*/  ULEA UR6, UR37, UR6, 0x18 ;  /* 0x0000000625067291 */ /* 0x000fe4000f8ec0ff */
[----:B------:R-:W-:-:S04]  /*08f0*/  UIADD3 UR12, UPT, UPT, -UR5, 0x100000, URZ ;  /* 0x00100000050c7890 */ /* 0x000fc8000fffe1ff */
[----:B------:R-:W-:Y:S02]  /*0900*/  USHF.L.U32 UR13, UR12, 0xb, URZ ;  /* 0x0000000b0c0d7899 */ /* 0x000fe400080006ff */
[----:B------:R-:W-:Y:S02]  /*0910*/  USHF.L.U32 UR12, UR12, 0x1, URZ ;  /* 0x000000010c0c7899 */ /* 0x000fe400080006ff */
[----:B------:R-:W-:-:S04]  /*0920*/  UIADD3 UR4, UPT, UPT, -UR4, 0x100000, URZ ;  /* 0x0010000004047890 */ /* 0x000fc8000fffe1ff */
[----:B------:R-:W-:Y:S02]  /*0930*/  USHF.L.U32 UR5, UR4, 0xb, URZ ;  /* 0x0000000b04057899 */ /* 0x000fe400080006ff */
[----:B------:R-:W-:Y:S01]  /*0940*/  USHF.L.U32 UR4, UR4, 0x1, URZ ;  /* 0x0000000104047899 */ /* 0x000fe200080006ff */
[----:B------:R-:W-:Y:S01]  /*0950*/  ELECT P0, URZ, PT ;  /* 0x0000000000ff782f */ /* 0x000fe20003800000 */
[----:B------:R-:W3:Y:S02]  /*0960*/  FENCE.VIEW.ASYNC.S ;  /* 0x00000000000073c6 */ /* 0x000ee40000000000 */
[----:B---3--:R3:W4:Y:S08]  /*0970*/  SYNCS.EXCH.64 URZ, [UR6+0x120], UR12 ;  /* 0x0001200c06ff75b2 */ /* 0x0087300008000100 */
[----:B------:R3:W1:Y:S01]  /*0980*/  SYNCS.EXCH.64 URZ, [UR6+0x138], UR4 ;  /* 0x0001380406ff75b2 */ /* 0x0006620008000100 */
[----:B------:R3:W1:Y:S01]  /*0990*/  SYNCS.EXCH.64 URZ, [UR6+0x128], UR12 ;  /* 0x0001280c06ff75b2 */ /* 0x0006620008000100 */
[----:B------:R3:W1:Y:S01]  /*09a0*/  SYNCS.EXCH.64 URZ, [UR6+0x140], UR4 ;  /* 0x0001400406ff75b2 */ /* 0x0006620008000100 */
[----:B------:R3:W1:Y:S01]  /*09b0*/  SYNCS.EXCH.64 URZ, [UR6+0x130], UR12 ;  /* 0x0001300c06ff75b2 */ /* 0x0006620008000100 */
[----:B------:R3:W1:Y:S01]  /*09c0*/  SYNCS.EXCH.64 URZ, [UR6+0x148], UR4 ;  /* 0x0001480406ff75b2 */ /* 0x0006620008000100 */
[----:B------:R-:W-:Y:S01]  /*09d0*/  NOP ;  /* 0x0000000000007918 */ /* 0x000fe20000000000 */
.L_x_11:
[----:B------:R-:W2:Y:S01]  /*09e0*/  SHFL.IDX PT, R0, R96, RZ, 0x1f ;  /* 0x00001fff60007589 */ /* 0x000ea200000e0000 */
[----:B------:R-:W-:Y:S01]  /*09f0*/  NOP ;  /* 0x0000000000007918 */ /* 0x000fe20000000000 */
[----:B--2---:R-:W-:-:S13]  /*0a00*/  ISETP.NE.AND P0, PT, R0, 0x3, PT ;  /* 0x000000030000780c */ /* 0x004fda0003f05270 */
[----:B------:R-:W-:Y:S05]  /*0a10*/  @P0 BRA `(.L_x_12) ;  /* 0x00000000002c0947 */ /* 0x000fea0003800000 */
[----:B---3--:R-:W-:Y:S01]  /*0a20*/  UMOV UR5, 0x400 ;  /* 0x0000040000057882 */ /* 0x008fe20000000000 */
[----:B------:R-:W-:Y:S01]  /*0a30*/  UMOV UR4, 0x20 ;  /* 0x0000002000047882 */ /* 0x000fe20000000000 */
[----:B------:R-:W-:Y:S02]  /*0a40*/  ULEA UR5, UR37, UR5, 0x18 ;  /* 0x0000000525057291 */ /* 0x000fe4000f8ec0ff */
[----:B------:R-:W-:-:S04]  /*0a50*/  UIADD3 UR6, UPT, UPT, -UR4, 0x100000, URZ ;  /* 0x0010000004067890 */ /* 0x000fc8000fffe1ff */
[----:B------:R-:W-:Y:S02]  /*0a60*/  USHF.L.U32 UR7, UR6, 0xb, URZ ;  /* 0x0000000b06077899 */ /* 0x000fe400080006ff */
[----:B------:R-:W-:Y:S01]  /*0a70*/  USHF.L.U32 UR6, UR6, 0x1, URZ ;  /* 0x0000000106067899 */ /* 0x000fe200080006ff */
[----:B------:R-:W-:Y:S01]  /*0a80*/  ELECT P0, URZ, PT ;  /* 0x0000000000ff782f */ /* 0x000fe20003800000 */
[----:B------:R-:W2:Y:S10]  /*0a90*/  FENCE.VIEW.ASYNC.S ;  /* 0x00000000000073c6 */ /* 0x000eb40000000000 */
[----:B--2---:R2:W3:Y:S01]  /*0aa0*/  SYNCS.EXCH.64 URZ, [UR5+0x150], UR6 ;  /* 0x0001500605ff75b2 */ /* 0x0044e20008000100 */
[----:B------:R2:W1:Y:S01]  /*0ab0*/  SYNCS.EXCH.64 URZ, [UR5+0x158], UR6 ;  /* 0x0001580605ff75b2 */ /* 0x0004620008000100 */
[----:B------:R-:W-:Y:S01]  /*0ac0*/  NOP ;  /* 0x0000000000007918 */ /* 0x000fe20000000000 */
.L_x_12:
[----:B------:R-:W4:Y:S01]  /*0ad0*/  SHFL.IDX PT, R0, R96, RZ, 0x1f ;  /* 0x00001fff60007589 */ /* 0x000f2200000e0000 */
[----:B------:R-:W-:Y:S01]  /*0ae0*/  NOP ;  /* 0x0000000000007918 */ /* 0x000fe20000000000 */
[----:B----4-:R-:W-:-:S13]  /*0af0*/  ISETP.NE.AND P0, PT, R0, 0x4, PT ;  /* 0x000000040000780c */ /* 0x010fda0003f05270 */
[----:B------:R-:W-:Y:S05]  /*0b00*/  @P0 BRA `(.L_x_13) ;  /* 0x0000000000480947 */ /* 0x000fea0003800000 */
[----:B--23--:R-:W-:Y:S01]  /*0b10*/  UMOV UR6, 0x1e0 ;  /* 0x000001e000067882 */ /* 0x00cfe20000000000 */
[----:B------:R-:W-:Y:S01]  /*0b20*/  UMOV UR5, 0x400 ;  /* 0x0000040000057882 */ /* 0x000fe20000000000 */
[----:B------:R-:W-:Y:S01]  /*0b30*/  USEL UR6, UR6, 0x1a0, UP5 ;  /* 0x000001a006067887 */ /* 0x000fe2000a800000 */
        /* <DEDUP_REMOVED lines=9> */
[----:B------:R-:W2:Y:S02]  /*0bd0*/  FENCE.VIEW.ASYNC.S ;  /* 0x00000000000073c6 */ /* 0x000ea40000000000 */
[----:B--2---:R4:W2:Y:S08]  /*0be0*/  SYNCS.EXCH.64 URZ, [UR5+0x160], UR12 ;  /* 0x0001600c05ff75b2 */ /* 0x0048b00008000100 */
[----:B------:R4:W3:Y:S01]  /*0bf0*/  SYNCS.EXCH.64 URZ, [UR5+0x170], UR6 ;  /* 0x0001700605ff75b2 */ /* 0x0008e20008000100 */
[----:B------:R4:W1:Y:S01]  /*0c00*/  SYNCS.EXCH.64 URZ, [UR5+0x168], UR12 ;  /* 0x0001680c05ff75b2 */ /* 0x0008620008000100 */
[----:B------:R4:W1:Y:S02]  /*0c10*/  SYNCS.EXCH.64 URZ, [UR5+0x178], UR6 ;  /* 0x0001780605ff75b2 */ /* 0x0008640008000100 */
[----:B----4-:R-:W-:Y:S01]  /*0c20*/  NOP ;  /* 0x0000000000007918 */ /* 0x010fe20000000000 */
.L_x_13:
[----:B------:R-:W4:Y:S01]  /*0c30*/  SHFL.IDX PT, R0, R96, RZ, 0x1f ;  /* 0x00001fff60007589 */ /* 0x000f2200000e0000 */
[----:B------:R-:W-:Y:S01]  /*0c40*/  NOP ;  /* 0x0000000000007918 */ /* 0x000fe20000000000 */
[----:B----4-:R-:W-:-:S13]  /*0c50*/  ISETP.NE.AND P0, PT, R0, 0x5, PT ;  /* 0x000000050000780c */ /* 0x010fda0003f05270 */
[----:B------:R-:W-:Y:S05]  /*0c60*/  @P0 BRA `(.L_x_14) ;  /* 0x0000000000540947 */ /* 0x000fea0003800000 */
[----:B--23--:R-:W-:Y:S01]  /*0c70*/  UMOV UR6, 0x400 ;  /* 0x0000040000067882 */ /* 0x00cfe20000000000 */
        /* <DEDUP_REMOVED lines=14> */
[----:B------:R4:W1:Y:S01]  /*0d60*/  SYNCS.EXCH.64 URZ, [UR6+0x1a8], UR4 ;  /* 0x0001a80406ff75b2 */ /* 0x0008620008000100 */
[----:B------:R4:W1:Y:S01]  /*0d70*/  SYNCS.EXCH.64 URZ, [UR6+0x190], UR12 ;  /* 0x0001900c06ff75b2 */ /* 0x0008620008000100 */
[----:B------:R4:W1:Y:S01]  /*0d80*/  SYNCS.EXCH.64 URZ, [UR6+0x1b0], UR4 ;  /* 0x0001b00406ff75b2 */ /* 0x0008620008000100 */
[----:B------:R4:W1:Y:S01]  /*0d90*/  SYNCS.EXCH.64 URZ, [UR6+0x198], UR12 ;  /* 0x0001980c06ff75b2 */ /* 0x0008620008000100 */
[----:B------:R4:W1:Y:S02]  /*0da0*/  SYNCS.EXCH.64 URZ, [UR6+0x1b8], UR4 ;  /* 0x0001b80406ff75b2 */ /* 0x0008640008000100 */
[----:B----4-:R-:W-:Y:S01]  /*0db0*/  NOP ;  /* 0x0000000000007918 */ /* 0x010fe20000000000 */
.L_x_14:
[----:B------:R-:W4:Y:S01]  /*0dc0*/  SHFL.IDX PT, R0, R96, RZ, 0x1f ;  /* 0x00001fff60007589 */ /* 0x000f2200000e0000 */
[----:B------:R-:W-:Y:S01]  /*0dd0*/  ISETP.NE.OR P1, PT, RZ, UR10, !P1 ;  /* 0x0000000aff007c0c */ /* 0x000fe2000cf25670 */
[----:B------:R-:W-:Y:S01]  /*0de0*/  NOP ;  /* 0x0000000000007918 */ /* 0x000fe20000000000 */
[----:B----4-:R-:W-:-:S13]  /*0df0*/  ISETP.NE.AND P0, PT, R0, 0x3, PT ;  /* 0x000000030000780c */ /* 0x010fda0003f05270 */
[----:B------:R-:W-:Y:S05]  /*0e00*/  @P0 BRA `(.L_x_15) ;  /* 0x0000000000340947 */ /* 0x000fea0003800000 */
[----:B--23--:R-:W-:Y:S01]  /*0e10*/  UMOV UR5, 0x400 ;  /* 0x0000040000057882 */ /* 0x00cfe20000000000 */
[----:B------:R-:W-:Y:S01]  /*0e20*/  UMOV UR4, 0x20 ;  /* 0x0000002000047882 */ /* 0x000fe20000000000 */
[----:B------:R-:W-:Y:S02]  /*0e30*/  ULEA UR5, UR37, UR5, 0x18 ;  /* 0x0000000525057291 */ /* 0x000fe4000f8ec0ff */
[----:B------:R-:W-:-:S04]  /*0e40*/  UIADD3 UR6, UPT, UPT, -UR4, 0x100000, URZ ;  /* 0x0010000004067890 */ /* 0x000fc8000fffe1ff */
[----:B------:R-:W-:Y:S02]  /*0e50*/  USHF.L.U32 UR7, UR6, 0xb, URZ ;  /* 0x0000000b06077899 */ /* 0x000fe400080006ff */
[----:B------:R-:W-:Y:S01]  /*0e60*/  USHF.L.U32 UR6, UR6, 0x1, URZ ;  /* 0x0000000106067899 */ /* 0x000fe200080006ff */
[----:B------:R-:W-:Y:S01]  /*0e70*/  ELECT P0, URZ, PT ;  /* 0x0000000000ff782f */ /* 0x000fe20003800000 */
[----:B------:R-:W2:Y:S10]  /*0e80*/  FENCE.VIEW.ASYNC.S ;  /* 0x00000000000073c6 */ /* 0x000eb40000000000 */
[----:B--2---:R4:W2:Y:S01]  /*0e90*/  SYNCS.EXCH.64 URZ, [UR5+0x1c0], UR6 ;  /* 0x0001c00605ff75b2 */ /* 0x0048a20008000100 */
[----:B------:R4:W3:Y:S01]  /*0ea0*/  SYNCS.EXCH.64 URZ, [UR5+0x1d0], UR6 ;  /* 0x0001d00605ff75b2 */ /* 0x0008e20008000100 */
[----:B------:R4:W1:Y:S01]  /*0eb0*/  SYNCS.EXCH.64 URZ, [UR5+0x1c8], UR6 ;  /* 0x0001c80605ff75b2 */ /* 0x0008620008000100 */
[----:B------:R4:W1:Y:S02]  /*0ec0*/  SYNCS.EXCH.64 URZ, [UR5+0x1d8], UR6 ;  /* 0x0001d80605ff75b2 */ /* 0x0008640008000100 */
[----:B----4-:R-:W-:Y:S01]  /*0ed0*/  NOP ;  /* 0x0000000000007918 */ /* 0x010fe20000000000 */
.L_x_15:
[----:B------:R-:W-:Y:S01]  /*0ee0*/  VOTEU.ALL UP1, P1 ;  /* 0x0000000000ff7886 */ /* 0x000fe20000820000 */
[----:B--23--:R-:W2:Y:S01]  /*0ef0*/  LDCU UR5, c[0x0][0x36c] ;  /* 0x00006d80ff0577ac */ /* 0x00cea20008000800 */
[----:B------:R-:W-:Y:S01]  /*0f00*/  NOP ;  /* 0x0000000000007918 */ /* 0x000fe20000000000 */
[----:B------:R-:W-:Y:S01]  /*0f10*/  LOP3.LUT R10, R105, 0x1f, RZ, 0xc0, !PT ;  /* 0x0000001f690a7812 */ /* 0x000fe200078ec0ff */
[----:B------:R-:W-:Y:S01]  /*0f20*/  UMOV UR6, 0x20 ;  /* 0x0000002000067882 */ /* 0x000fe20000000000 */
[----:B------:R-:W-:Y:S01]  /*0f30*/  @!UP1 UMOV UR4, 0x400 ;  /* 0x0000040000049882 */ /* 0x000fe20000000000 */
[----:B------:R-:W-:-:S04]  /*0f40*/  @!UP1 UIADD3 UR6, UPT, UPT, -UR6, 0x100000, URZ ;  /* 0x0010000006069890 */ /* 0x000fc8000fffe1ff */
[----:B------:R-:W-:Y:S02]  /*0f50*/  @!UP1 USHF.L.U32 UR7, UR6, 0xb, URZ ;  /* 0x0000000b06079899 */ /* 0x000fe400080006ff */
[----:B------:R-:W-:Y:S02]  /*0f60*/  @!UP1 USHF.L.U32 UR6, UR6, 0x1, URZ ;  /* 0x0000000106069899 */ /* 0x000fe400080006ff */
[----:B------:R-:W-:Y:S01]  /*0f70*/  @!UP1 ULEA UR4, UR37, UR4, 0x18 ;  /* 0x0000000425049291 */ /* 0x000fe2000f8ec0ff */
[----:B------:R-:W-:Y:S01]  /*0f80*/  VOTEU.ALL UP1, P1 ;  /* 0x0000000000ff7886 */ /* 0x000fe20000820000 */
[----:B------:R-:W-:Y:S01]  /*0f90*/  UISETP.NE.AND UP4, UPT, UR10, URZ, UPT ;  /* 0x000000ff0a00728c */ /* 0x000fe2000bf85270 */
[----:B------:R-:W3:Y:S09]  /*0fa0*/  FENCE.VIEW.ASYNC.S ;  /* 0x00000000000073c6 */ /* 0x000ef20000000000 */
[----:B---3--:R3:W4:Y:S01]  /*0fb0*/  @!UP1 SYNCS.EXCH.64 URZ, [UR4+0x1e0], UR6 ;  /* 0x0001e00604ff95b2 */ /* 0x0087220008000100 */
[----:B--2---:R-:W-:-:S09]  /*0fc0*/  UISETP.EQ.U32.AND UP1, UPT, UR5, 0x1, UPT ;  /* 0x000000010500788c */ /* 0x004fd2000bf22070 */
[----:B------:R-:W-:Y:S05]  /*0fd0*/  BRA.U !UP1, `(.L_x_16) ;  /* 0x0000000109087547 */ /* 0x000fea000b800000 */
[----:B-1--4-:R-:W-:Y:S01]  /*0fe0*/  UCGABAR_ARV ;  /* 0x00000000000079c7 */ /* 0x012fe20008000000 */
[----:B------:R-:W-:Y:S05]  /*0ff0*/  BRA `(.L_x_17) ;  /* 0x0000000000047947 */ /* 0x000fea0003800000 */
.L_x_16:
[----:B-1--4-:R-:W-:Y:S01]  /*1000*/  NOP ;  /* 0x0000000000007918 */ /* 0x012fe20000000000 */
.L_x_17:
[----:B------:R-:W1:Y:S01]  /*1010*/  S2R R15, SR_CTAID.Y ;  /* 0x00000000000f7919 */ /* 0x000e620000002600 */
[----:B------:R-:W-:-:S05]  /*1020*/  CS2R.32 R91, SR_CgaSize ;  /* 0x00000000005b7805 */ /* 0x000fca0000008a00 */
[----:B------:R-:W-:-:S05]  /*1030*/  IMAD R91, R91, -0xa0, RZ ;  /* 0xffffff605b5b7824 */ /* 0x000fca00078e02ff */
[----:B---3--:R-:W-:-:S14]  /*1040*/  R2UR UR4, R91 ;  /* 0x000000005b0472ca */ /* 0x008fdc00000e0000 */
[----:B------:R-:W2:Y:S01]  /*1050*/  LDCU UR4, c[0x0][UR4+0x2b4] ;  /* 0x00005680040477ac */ /* 0x000ea20008000800 */
[----:B------:R-:W-:-:S05]  /*1060*/  CS2R.32 R0, SR_CgaSize ;  /* 0x0000000000007805 */ /* 0x000fca0000008a00 */
[----:B------:R-:W-:-:S06]  /*1070*/  IMAD R0, R0, -0xa0, RZ ;  /* 0xffffff6000007824 */ /* 0x000fcc00078e02ff */
[----:B------:R-:W3:Y:S01]  /*1080*/  LDC R0, c[0x0][R0+0x2a4] ;  /* 0x0000a90000007b82 */ /* 0x000ee20000000800 */
[----:B------:R-:W-:Y:S01]  /*1090*/  PRMT R8, RZ, 0x7610, R8 ;  /* 0x00007610ff087816 */ /* 0x000fe20000000008 */
[----:B------:R-:W4:Y:S01]  /*10a0*/  S2R R9, SR_CTAID.X ;  /* 0x0000000000097919 */ /* 0x000f220000002500 */
[----:B------:R-:W-:-:S05]  /*10b0*/  CS2R.32 R91, SR_CgaSize ;  /* 0x00000000005b7805 */ /* 0x000fca0000008a00 */
[----:B------:R-:W-:-:S05]  /*10c0*/  IMAD R91, R91, -0xa0, RZ ;  /* 0xffffff605b5b7824 */ /* 0x000fca00078e02ff */
[----:B------:R-:W-:-:S14]  /*10d0*/  R2UR UR5, R91 ;  /* 0x000000005b0572ca */ /* 0x000fdc00000e0000 */
[----:B------:R-:W3:Y:S01]  /*10e0*/  LDCU UR5, c[0x0][UR5+0x2b0] ;  /* 0x00005600050577ac */ /* 0x000ee20008000800 */
[----:B------:R-:W-:Y:S01]  /*10f0*/  UISETP.NE.AND UP2, UPT, UR10, 0x2, UPT ;  /* 0x000000020a00788c */ /* 0x000fe2000bf45270 */
[----:B------:R-:W2:Y:S01]  /*1100*/  LDC R11, c[0x0][0xb24] ;  /* 0x0002c900ff0b7b82 */ /* 0x000ea20000000800 */
[----:B------:R-:W-:-:S05]  /*1110*/  CS2R.32 R2, SR_CgaSize ;  /* 0x0000000000027805 */ /* 0x000fca0000008a00 */
[----:B------:R-:W-:-:S06]  /*1120*/  IMAD R2, R2, -0xa0, RZ ;  /* 0xffffff6002027824 */ /* 0x000fcc00078e02ff */
[----:B------:R-:W3:Y:S08]  /*1130*/  LDC R2, c[0x0][R2+0x2a0] ;  /* 0x0000a80002027b82 */ /* 0x000ef00000000800 */
[----:B------:R-:W3:Y:S01]  /*1140*/  LDC R37, c[0x0][0xb24] ;  /* 0x0002c900ff257b82 */ /* 0x000ee20000000800 */
[----:B-1----:R-:W-:-:S07]  /*1150*/  I2FP.F32.U32 R90, R15 ;  /* 0x0000000f005a7245 */ /* 0x002fce0000201000 */
[----:B------:R-:W1:Y:S01]  /*1160*/  S2UR UR36, SR_CTAID.Z ;  /* 0x00000000002479c3 */ /* 0x000e620000002700 */
[----:B--2---:R-:W-:Y:S01]  /*1170*/  ISETP.GE.AND P0, PT, R11, 0x1, PT ;  /* 0x000000010b00780c */ /* 0x004fe20003f06270 */
[----:B----4-:R-:W-:Y:S01]  /*1180*/  IMAD.MOV.U32 R14, RZ, RZ, R9 ;  /* 0x000000ffff0e7224 */ /* 0x010fe200078e0009 */
[----:B------:R-:W-:Y:S01]  /*1190*/  I2FP.F32.U32 R91, R9 ;  /* 0x00000009005b7245 */ /* 0x000fe20000201000 */
[----:B------:R-:W-:Y:S01]  /*11a0*/  FMUL R90, R90, UR4 ;  /* 0x000000045a5a7c20 */ /* 0x000fe20008400000 */
[----:B------:R-:W2:Y:S03]  /*11b0*/  LDCU UR4, c[0x0][0xb30] ;  /* 0x00016600ff0477ac */ /* 0x000ea60008000800 */
[----:B---3--:R-:W-:Y:S02]  /*11c0*/  FMUL R91, R91, UR5 ;  /* 0x000000055b5b7c20 */ /* 0x008fe40008400000 */
[----:B------:R-:W3:Y:S08]  /*11d0*/  F2I.U32.TRUNC.NTZ R90, R90 ;  /* 0x0000005a005a7305 */ /* 0x000ef0000020f000 */
[----:B------:R-:W4:Y:S01]  /*11e0*/  F2I.U32.TRUNC.NTZ R91, R91 ;  /* 0x0000005b005b7305 */ /* 0x000f22000020f000 */
[----:B--2---:R-:W-:Y:S01]  /*11f0*/  UISETP.NE.AND UP3, UPT, UR4, 0x1, UPT ;  /* 0x000000010400788c */ /* 0x004fe2000bf65270 */
[----:B---3--:R-:W-:-:S05]  /*1200*/  IADD3 R90, PT, PT, -R90, RZ, RZ ;  /* 0x000000ff5a5a7210 */ /* 0x008fca0007ffe1ff */
[----:B------:R-:W-:Y:S01]  /*1210*/  IMAD R90, R0, R90, R15 ;  /* 0x0000005a005a7224 */ /* 0x000fe200078e020f */
[----:B------:R-:W-:Y:S01]  /*1220*/  PRMT R0, RZ, 0x7610, R0 ;  /* 0x00007610ff007816 */ /* 0x000fe20000000000 */
[----:B----4-:R-:W-:-:S04]  /*1230*/  IMAD.MOV R91, RZ, RZ, -R91 ;  /* 0x000000ffff5b7224 */ /* 0x010fc800078e0a5b */
[----:B------:R-:W-:Y:S01]  /*1240*/  IMAD R91, R2, R91, R9 ;  /* 0x0000005b025b7224 */ /* 0x000fe200078e0209 */
[----:B-1----:R-:W-:Y:S06]  /*1250*/  BRA.U UP4, `(.L_x_18) ;  /* 0x0000000104247547 */ /* 0x002fec000b800000 */
[----:B------:R-:W-:Y:S01]  /*1260*/  ISETP.NE.AND P1, PT, R90, RZ, PT ;  /* 0x000000ff5a00720c */ /* 0x000fe20003f25270 */
[----:B------:R-:W-:Y:S01]  /*1270*/  IMAD.MOV.U32 R0, RZ, RZ, 0x3 ;  /* 0x00000003ff007424 */ /* 0x000fe200078e00ff */
[C---:B------:R-:W-:Y:S02]  /*1280*/  LOP3.LUT R2, R91.reuse, 0xfffffffe, RZ, 0xc0, !PT ;  /* 0xfffffffe5b027812 */ /* 0x040fe400078ec0ff */
[----:B------:R-:W-:Y:S02]  /*1290*/  ISETP.LT.U32.OR P1, PT, R91, 0x2, !P1 ;  /* 0x000000025b00780c */ /* 0x000fe40004f21470 */
[----:B------:R-:W-:Y:S02]  /*12a0*/  SHF.L.U32 R0, R0, R2, RZ ;  /* 0x0000000200007219 */ /* 0x000fe400000006ff */
[----:B------:R-:W-:Y:S02]  /*12b0*/  SEL R4, RZ, 0x1, !P1 ;  /* 0x00000001ff047807 */ /* 0x000fe40004800000 */
[----:B------:R-:W-:-:S05]  /*12c0*/  SEL R3, RZ, 0x2, !P1 ;  /* 0x00000002ff037807 */ /* 0x000fca0004800000 */
[----:B------:R-:W-:-:S05]  /*12d0*/  IMAD.IADD R3, R4, 0x1, R3 ;  /* 0x0000000104037824 */ /* 0x000fca00078e0203 */
[----:B------:R-:W-:Y:S02]  /*12e0*/  PRMT R8, R3, 0x7610, R8 ;  /* 0x0000761003087816 */ /* 0x000fe40000000008 */
.L_x_18:
[----:B------:R-:W-:Y:S05]  /*12f0*/  @!P0 BRA `(.L_x_19) ;  /* 0x0000000000b88947 */ /* 0x000fea0003800000 */
[----:B------:R-:W1:Y:S01]  /*1300*/  LDC.64 R4, c[0x0][0xb18] ;  /* 0x0002c600ff047b82 */ /* 0x000e620000000a00 */
[----:B------:R-:W-:-:S07]  /*1310*/  ISETP.NE.AND P0, PT, R11, 0x1, PT ;  /* 0x000000010b00780c */ /* 0x000fce0003f05270 */
[----:B------:R-:W2:Y:S08]  /*1320*/  LDC R14, c[0x0][0xb0c] ;  /* 0x0002c300ff0e7b82 */ /* 0x000eb00000000800 */
[----:B------:R-:W3:Y:S08]  /*1330*/  LDC R16, c[0x0][0x370] ;  /* 0x0000dc00ff107b82 */ /* 0x000ef00000000800 */
[----:B------:R-:W4:Y:S01]  /*1340*/  LDC R13, c[0x0][0x374] ;  /* 0x0000dd00ff0d7b82 */ /* 0x000f220000000800 */
[----:B-1----:R-:W-:-:S07]  /*1350*/  ISETP.NE.AND P1, PT, R4, 0x1, PT ;  /* 0x000000010400780c */ /* 0x002fce0003f25270 */
[----:B------:R-:W3:Y:S01]  /*1360*/  LDC.64 R6, c[0x0][0xb10] ;  /* 0x0002c400ff067b82 */ /* 0x000ee20000000a00 */
[----:B--2---:R-:W-:-:S07]  /*1370*/  ISETP.NE.AND P2, PT, R14, 0x1, PT ;  /* 0x000000010e00780c */ /* 0x004fce0003f45270 */
[----:B------:R-:W1:Y:S08]  /*1380*/  LDC R12, c[0x0][0xb20] ;  /* 0x0002c800ff0c7b82 */ /* 0x000e700000000800 */
[----:B------:R-:W2:Y:S01]  /*1390*/  LDC.64 R2, c[0x0][0xb28] ;  /* 0x0002ca00ff027b82 */ /* 0x000ea20000000a00 */
[----:B----4-:R-:W-:-:S04]  /*13a0*/  IMAD.HI.U32 R17, R13, R5, RZ ;  /* 0x000000050d117227 */ /* 0x010fc800078e00ff */
[----:B------:R-:W-:-:S04]  /*13b0*/  IMAD.HI.U32 R5, R15, R5, RZ ;  /* 0x000000050f057227 */ /* 0x000fc800078e00ff */
[----:B---3--:R-:W-:-:S05]  /*13c0*/  IMAD.HI.U32 R18, R16, R6, RZ ;  /* 0x0000000610127227 */ /* 0x008fca00078e00ff */
[-C--:B------:R-:W-:Y:S01]  /*13d0*/  @P2 SHF.R.U32.HI R16, RZ, R7.reuse, R18 ;  /* 0x00000007ff102219 */ /* 0x080fe20000011612 */
[----:B------:R-:W-:Y:S01]  /*13e0*/  IMAD.HI.U32 R18, R9, R6, RZ ;  /* 0x0000000609127227 */ /* 0x000fe200078e00ff */
[-C--:B-1----:R-:W-:Y:S02]  /*13f0*/  @P1 SHF.R.U32.HI R13, RZ, R12.reuse, R17 ;  /* 0x0000000cff0d1219 */ /* 0x082fe40000011611 */
[----:B------:R-:W-:Y:S02]  /*1400*/  SHF.R.U32.HI R5, RZ, R12, R5 ;  /* 0x0000000cff057219 */ /* 0x000fe40000011605 */
[----:B------:R-:W-:Y:S02]  /*1410*/  SHF.R.U32.HI R18, RZ, R7, R18 ;  /* 0x00000007ff127219 */ /* 0x000fe40000011612 */
[----:B------:R-:W-:Y:S01]  /*1420*/  SEL R5, R15, R5, !P1 ;  /* 0x000000050f057207 */ /* 0x000fe20004800000 */
[----:B--2---:R-:W-:Y:S01]  /*1430*/  IMAD.HI.U32 R17, R13, R2, RZ ;  /* 0x000000020d117227 */ /* 0x004fe200078e00ff */
[----:B------:R-:W-:-:S03]  /*1440*/  SEL R18, R9, R18, !P2 ;  /* 0x0000001209127207 */ /* 0x000fc60005000000 */
[----:B------:R-:W-:Y:S01]  /*1450*/  IMAD.HI.U32 R6, R16, R2, RZ ;  /* 0x0000000210067227 */ /* 0x000fe200078e00ff */
[----:B------:R-:W-:-:S04]  /*1460*/  @P0 SHF.R.U32.HI R13, RZ, R3, R17 ;  /* 0x00000003ff0d0219 */ /* 0x000fc80000011611 */
[----:B------:R-:W-:Y:S01]  /*1470*/  @P0 SHF.R.U32.HI R16, RZ, R3, R6 ;  /* 0x00000003ff100219 */ /* 0x000fe20000011606 */
[----:B------:R-:W-:-:S04]  /*1480*/  IMAD R13, R13, R11, RZ ;  /* 0x0000000b0d0d7224 */ /* 0x000fc800078e02ff */
[----:B------:R-:W-:Y:S01]  /*1490*/  IMAD R6, R16, R11, RZ ;  /* 0x0000000b10067224 */ /* 0x000fe200078e02ff */
[----:B------:R-:W-:-:S04]  /*14a0*/  ISETP.GE.AND P1, PT, R5, R13, PT ;  /* 0x0000000d0500720c */ /* 0x000fc80003f26270 */
[----:B------:R-:W-:Y:S01]  /*14b0*/  ISETP.GE.OR P1, PT, R18, R6, P1 ;  /* 0x000000061200720c */ /* 0x000fe20000f26670 */
[----:B------:R-:W-:-:S05]  /*14c0*/  IMAD.HI.U32 R6, R5, R2, RZ ;  /* 0x0000000205067227 */ /* 0x000fca00078e00ff */
[----:B------:R-:W-:-:S04]  /*14d0*/  SHF.R.U32.HI R6, RZ, R3, R6 ;  /* 0x00000003ff067219 */ /* 0x000fc80000011606 */
[----:B------:R-:W-:-:S03]  /*14e0*/  SEL R6, R5, R6, !P0 ;  /* 0x0000000605067207 */ /* 0x000fc60004000000 */
[----:B------:R-:W-:Y:S01]  /*14f0*/  @!P1 IMAD.HI.U32 R7, R18, R2, RZ ;  /* 0x0000000212079227 */ /* 0x000fe200078e00ff */
[----:B------:R-:W-:-:S04]  /*1500*/  IADD3 R2, PT, PT, -R6, RZ, RZ ;  /* 0x000000ff06027210 */ /* 0x000fc80007ffe1ff */
[----:B------:R-:W-:Y:S01]  /*1510*/  @!P1 SHF.R.U32.HI R3, RZ, R3, R7 ;  /* 0x00000003ff039219 */ /* 0x000fe20000011607 */
[----:B------:R-:W-:Y:S01]  /*1520*/  IMAD R2, R11, R2, R5 ;  /* 0x000000020b027224 */ /* 0x000fe200078e0205 */
[----:B------:R-:W-:Y:S02]  /*1530*/  IADD3 R7, PT, PT, -R5, RZ, RZ ;  /* 0x000000ff05077210 */ /* 0x000fe40007ffe1ff */
[----:B------:R-:W-:-:S03]  /*1540*/  @!P1 SEL R3, R18, R3, !P0 ;  /* 0x0000000312039207 */ /* 0x000fc60004000000 */
[----:B------:R-:W-:Y:S02]  /*1550*/  IMAD R7, R4, R7, R15 ;  /* 0x0000000704077224 */ /* 0x000fe400078e020f */
[--C-:B------:R-:W-:Y:S02]  /*1560*/  @!P1 IMAD.IADD R6, R6, 0x1, -R3.reuse ;  /* 0x0000000106069824 */ /* 0x100fe400078e0a03 */
[----:B------:R-:W-:Y:S01]  /*1570*/  @!P1 IMAD R3, R2, R16, R3 ;  /* 0x0000001002039224 */ /* 0x000fe200078e0203 */
[----:B------:R-:W-:Y:S01]  /*1580*/  IADD3 R2, PT, PT, -R18, RZ, RZ ;  /* 0x000000ff12027210 */ /* 0x000fe20007ffe1ff */
[----:B------:R-:W-:Y:S02]  /*1590*/  @!P1 IMAD R5, R6, R11, R18 ;  /* 0x0000000b06059224 */ /* 0x000fe400078e0212 */
[----:B------:R-:W-:Y:S02]  /*15a0*/  @!P1 IMAD.MOV.U32 R18, RZ, RZ, R3 ;  /* 0x000000ffff129224 */ /* 0x000fe400078e0003 */
[----:B------:R-:W-:-:S02]  /*15b0*/  IMAD R2, R14, R2, R9 ;  /* 0x000000020e027224 */ /* 0x000fc400078e0209 */
[----:B------:R-:W-:Y:S02]  /*15c0*/  IMAD R15, R5, R4, R7 ;  /* 0x00000004050f7224 */ /* 0x000fe400078e0207 */
[----:B------:R-:W-:Y:S02]  /*15d0*/  IMAD R14, R18, R14, R2 ;  /* 0x0000000e120e7224 */ /* 0x000fe400078e0202 */
.L_x_19:
[----:B------:R-:W-:Y:S05]  /*15e0*/  BRA.U UP3, `(.L_x_20) ;  /* 0x0000000103407547 */ /* 0x000fea000b800000 */
[----:B------:R-:W1:Y:S08]  /*15f0*/  LDC.64 R4, c[0x0][0xb10] ;  /* 0x0002c400ff047b82 */ /* 0x000e700000000a00 */
[----:B------:R-:W2:Y:S08]  /*1600*/  LDC.64 R2, c[0x0][0xb18] ;  /* 0x0002c600ff027b82 */ /* 0x000eb00000000a00 */
[----:B------:R-:W3:Y:S08]  /*1610*/  LDC R6, c[0x0][0xb20] ;  /* 0x0002c800ff067b82 */ /* 0x000ef00000000800 */
[----:B------:R-:W4:Y:S01]  /*1620*/  LDC R7, c[0x0][0xb0c] ;  /* 0x0002c300ff077b82 */ /* 0x000f220000000800 */
[----:B-1----:R-:W-:-:S05]  /*1630*/  IMAD.HI.U32 R4, R14, R4, RZ ;  /* 0x000000040e047227 */ /* 0x002fca00078e00ff */
[----:B------:R-:W-:Y:S01]  /*1640*/  SHF.R.U32.HI R4, RZ, R5, R4 ;  /* 0x00000005ff047219 */ /* 0x000fe20000011604 */
[----:B--2---:R-:W-:Y:S01]  /*1650*/  IMAD.HI.U32 R3, R15, R3, RZ ;  /* 0x000000030f037227 */ /* 0x004fe200078e00ff */
[----:B------:R-:W-:-:S04]  /*1660*/  ISETP.NE.AND P0, PT, R2, 0x1, PT ;  /* 0x000000010200780c */ /* 0x000fc80003f05270 */
[----:B---3--:R-:W-:-:S04]  /*1670*/  SHF.R.U32.HI R3, RZ, R6, R3 ;  /* 0x00000006ff037219 */ /* 0x008fc80000011603 */
[----:B------:R-:W-:Y:S02]  /*1680*/  SEL R3, R15, R3, !P0 ;  /* 0x000000030f037207 */ /* 0x000fe40004000000 */
[----:B----4-:R-:W-:-:S04]  /*1690*/  ISETP.NE.AND P1, PT, R7, 0x1, PT ;  /* 0x000000010700780c */ /* 0x010fc80003f25270 */
[----:B------:R-:W-:-:S05]  /*16a0*/  SEL R5, R14, R4, !P1 ;  /* 0x000000040e057207 */ /* 0x000fca0004800000 */
[----:B------:R-:W-:Y:S02]  /*16b0*/  IMAD.IADD R4, R3, 0x1, -R5 ;  /* 0x0000000103047824 */ /* 0x000fe400078e0a05 */
[----:B------:R-:W-:Y:S02]  /*16c0*/  IMAD.IADD R3, R5, 0x1, -R3 ;  /* 0x0000000105037824 */ /* 0x000fe400078e0a03 */
[----:B------:R-:W-:Y:S02]  /*16d0*/  IMAD R14, R4, R7, R14 ;  /* 0x00000007040e7224 */ /* 0x000fe400078e020e */
[----:B------:R-:W-:Y:S02]  /*16e0*/  IMAD R15, R3, R2, R15 ;  /* 0x00000002030f7224 */ /* 0x000fe400078e020f */
.L_x_20:
[----:B------:R-:W-:Y:S05]  /*16f0*/  BRA.U !UP1, `(.L_x_21) ;  /* 0x00000001090c7547 */ /* 0x000fea000b800000 */
[----:B------:R-:W-:Y:S01]  /*1700*/  UCGABAR_WAIT ;  /* 0x0000000000007dc7 */ /* 0x000fe20008000000 */
[----:B------:R-:W-:Y:S01]  /*1710*/  CCTL.IVALL ;  /* 0x00000000ff00798f */ /* 0x000fe20002000000 */
[----:B------:R-:W-:Y:S05]  /*1720*/  BRA `(.L_x_22) ;  /* 0x0000000000047947 */ /* 0x000fea0003800000 */
.L_x_21:
[----:B------:R-:W-:Y:S06]  /*1730*/  BAR.SYNC.DEFER_BLOCKING 0x0 ;  /* 0x0000000000007b1d */ /* 0x000fec0000010000 */
.L_x_22:
[----:B------:R-:W-:Y:S05]  /*1740*/  BRA.U UP2, `(.L_x_23) ;  /* 0x0000001902a87547 */ /* 0x000fea000b800000 */
[----:B------:R-:W1:Y:S01]  /*1750*/  LDCU UR22, c[0x0][0x38c] ;  /* 0x00007180ff1677ac */ /* 0x000e620008000800 */
[----:B------:R-:W2:Y:S01]  /*1760*/  LDC R8, c[0x0][0x370] ;  /* 0x0000dc00ff087b82 */ /* 0x000ea20000000800 */
[----:B------:R-:W-:Y:S01]  /*1770*/  PLOP3.LUT P1, PT, PT, PT, UP5, 0x80, 0x8 ;  /* 0x000000000008781c */ /* 0x000fe20003f2f058 */
[C---:B------:R-:W-:Y:S01]  /*1780*/  IMAD.SHL.U32 R18, R9.reuse, 0x80, RZ ;  /* 0x0000008009127824 */ /* 0x040fe200078e00ff */
[----:B------:R-:W-:Y:S01]  /*1790*/  UISETP.NE.AND UP1, UPT, UR10, URZ, UPT ;  /* 0x000000ff0a00728c */ /* 0x000fe2000bf25270 */
[----:B------:R-:W-:Y:S01]  /*17a0*/  ISETP.NE.AND P4, PT, R10, RZ, P5 ;  /* 0x000000ff0a00720c */ /* 0x000fe20002f85270 */
[----:B------:R-:W-:Y:S01]  /*17b0*/  IMAD.MOV.U32 R17, RZ, RZ, 0x1 ;  /* 0x00000001ff117424 */ /* 0x000fe200078e00ff */
[----:B------:R-:W-:Y:S01]  /*17c0*/  LOP3.LUT R19, R9, 0x1, RZ, 0xc0, !PT ;  /* 0x0000000109137812 */ /* 0x000fe200078ec0ff */
[----:B------:R-:W-:Y:S01]  /*17d0*/  IMAD.MOV.U32 R16, RZ, RZ, RZ ;  /* 0x000000ffff107224 */ /* 0x000fe200078e00ff */
[----:B------:R-:W3:Y:S01]  /*17e0*/  LDC R0, c[0x0][0x374] ;  /* 0x0000dd00ff007b82 */ /* 0x000ee20000000800 */
[----:B------:R-:W-:-:S02]  /*17f0*/  PLOP3.LUT P1, PT, P1, PT, PT, 0x8, 0x80 ;  /* 0x000000000080781c */ /* 0x000fc40000f2e170 */
[----:B------:R-:W-:Y:S01]  /*1800*/  CS2R R12, SRZ ;  /* 0x00000000000c7805 */ /* 0x000fe2000001ff00 */
[----:B------:R-:W-:Y:S01]  /*1810*/  IMAD.MOV.U32 R11, RZ, RZ, 0x1 ;  /* 0x00000001ff0b7424 */ /* 0x000fe200078e00ff */
[----:B------:R-:W4:Y:S01]  /*1820*/  LDCU.64 UR26, c[0x0][0x348] ;  /* 0x00006900ff1a77ac */ /* 0x000f220008000a00 */
[----:B------:R-:W-:Y:S02]  /*1830*/  USEL UR14, UR14, 0x2, UP1 ;  /* 0x000000020e0e7887 */ /* 0x000fe40008800000 */
[----:B-1----:R-:W-:Y:S01]  /*1840*/  UIADD3 UR4, UPT, UPT, UR22, 0x1f, URZ ;  /* 0x0000001f16047890 */ /* 0x002fe2000fffe0ff */
[----:B------:R-:W-:-:S03]  /*1850*/  UMOV UR15, URZ ;  /* 0x000000ff000f7c82 */ /* 0x000fc60008000000 */
[----:B------:R-:W-:-:S04]  /*1860*/  USHF.R.S32.HI UR24, URZ, 0x1f, UR4 ;  /* 0x0000001fff187899 */ /* 0x000fc80008011404 */
[----:B------:R-:W-:Y:S02]  /*1870*/  ULEA.HI UR24, UR24, UR4, URZ, 0x5 ;  /* 0x0000000418187291 */ /* 0x000fe4000f8f28ff */
[----:B------:R-:W-:Y:S02]  /*1880*/  UIADD3 UR4, UPT, UPT, UR22, -0x1, URZ ;  /* 0xffffffff16047890 */ /* 0x000fe4000fffe0ff */
[----:B------:R-:W-:Y:S02]  /*1890*/  USHF.R.S32.HI UR24, URZ, 0x5, UR24 ;  /* 0x00000005ff187899 */ /* 0x000fe40008011418 */
[----:B------:R-:W-:Y:S02]  /*18a0*/  UISETP.GE.U32.AND UP2, UPT, UR4, -0x3f, UPT ;  /* 0xffffffc10400788c */ /* 0x000fe4000bf46070 */
[----:B------:R-:W-:Y:S02]  /*18b0*/  UISETP.LT.U32.AND UP0, UPT, UR24, 0x12, UPT ;  /* 0x000000121800788c */ /* 0x000fe4000bf01070 */
[----:B------:R-:W-:-:S02]  /*18c0*/  UIADD3 UR22, UPT, UPT, UR22, 0x3e, URZ ;  /* 0x0000003e16167890 */ /* 0x000fc4000fffe0ff */
[----:B------:R-:W-:-:S04]  /*18d0*/  USEL UR23, UR24, 0x12, UP0 ;  /* 0x0000001218177887 */ /* 0x000fc80008000000 */
[----:B------:R-:W-:Y:S02]  /*18e0*/  UIADD3 UR13, UPT, UPT, UR23, -0x1, URZ ;  /* 0xffffffff170d7890 */ /* 0x000fe4000fffe0ff */
[----:B------:R-:W-:Y:S02]  /*18f0*/  @UP2 UIADD3 UR13, UPT, UPT, UR23, URZ, URZ ;  /* 0x000000ff170d2290 */ /* 0x000fe4000fffe0ff */
[----:B------:R-:W-:Y:S02]  /*1900*/  UIADD3 UR21, UPT, UPT, UR24, -UR23, URZ ;  /* 0x8000001718157290 */ /* 0x000fe4000fffe0ff */
[----:B------:R-:W-:Y:S02]  /*1910*/  UIADD3 UR7, UPT, UPT, UR13, 0x1, URZ ;  /* 0x000000010d077890 */ /* 0x000fe4000fffe0ff */
[----:B--2-4-:R-:W-:-:S12]  /*1920*/  UIADD3 UR13, UPT, UPT, -UR13, URZ, URZ ;  /* 0x000000ff0d0d7290 */ /* 0x014fd8000fffe1ff */
.L_x_43:
[----:B------:R-:W-:Y:S01]  /*1930*/  UISETP.NE.AND UP0, UPT, UR37, URZ, UPT ;  /* 0x000000ff2500728c */ /* 0x000fe2000bf05270 */
[----:B------:R-:W1:Y:S08]  /*1940*/  S2UR UR37, SR_CgaCtaId ;  /* 0x00000000002579c3 */ /* 0x000e700000008800 */
[----:B------:R-:W-:Y:S05]  /*1950*/  BRA.U UP0, `(.L_x_24) ;  /* 0x0000000100347547 */ /* 0x000fea000b800000 */
[----:B------:R-:W2:Y:S01]  /*1960*/  S2R R2, SR_CgaCtaId ;  /* 0x0000000000027919 */ /* 0x000ea20000008800 */
[----:B------:R-:W-:-:S04]  /*1970*/  MOV R3, 0x400 ;  /* 0x0000040000037802 */ /* 0x000fc80000000f00 */
[----:B--2---:R-:W-:Y:S02]  /*1980*/  LEA R2, R2, R3, 0x18 ;  /* 0x0000000302027211 */ /* 0x004fe400078ec0ff */
[----:B------:R-:W-:-:S03]  /*1990*/  SHF.L.U32 R3, R11, 0x1f, RZ ;  /* 0x0000001f0b037819 */ /* 0x000fc600000006ff */
[----:B------:R-:W-:-:S04]  /*19a0*/  IMAD R2, R12, 0x8, R2 ;  /* 0x000000080c027824 */ /* 0x000fc800078e0202 */
[----:B------:R-:W2:Y:S02]  /*19b0*/  SYNCS.PHASECHK.TRANS64.TRYWAIT P0, [R2+URZ+0x1d0], R3 ;  /* 0x0001d003020075a7 */ /* 0x000ea400080011ff */
[----:B--2---:R-:W-:Y:S05]  /*19c0*/  @!P0 BRA `(.L_x_25) ;  /* 0x00000074006c8947 */ /* 0x004fea0003800000 */
.L_x_155:
[----:B------:R-:W-:Y:S01]  /*19d0*/  VIADD R12, R12, 0x1 ;  /* 0x000000010c0c7836 */ /* 0x000fe20000000000 */
[----:B------:R2:W-:Y:S04]  /*19e0*/  SYNCS.ARRIVE.TRANS64.A1T0 RZ, [R2+URZ+0x1c0], RZ ;  /* 0x0001c0ff02ff79a7 */ /* 0x0005e800081000ff */
[----:B------:R-:W-:-:S04]  /*19f0*/  ISETP.NE.AND P0, PT, R12, 0x2, PT ;  /* 0x000000020c00780c */ /* 0x000fc80003f05270 */
[----:B------:R-:W-:Y:S02]  /*1a00*/  SEL R12, R12, RZ, P0 ;  /* 0x000000ff0c0c7207 */ /* 0x000fe40000000000 */
[----:B--2---:R-:W-:-:S04]  /*1a10*/  SEL R2, RZ, 0x1, P0 ;  /* 0x00000001ff027807 */ /* 0x004fc80000000000 */
[----:B------:R-:W-:-:S07]  /*1a20*/  LOP3.LUT R11, R11, R2, RZ, 0x3c, !PT ;  /* 0x000000020b0b7212 */ /* 0x000fce00078e3cff */
.L_x_24:
[----:B------:R-:W-:Y:S01]  /*1a30*/  UMOV UR4, 0x400 ;  /* 0x0000040000047882 */ /* 0x000fe20000000000 */
[----:B------:R-:W-:Y:S01]  /*1a40*/  SHF.L.U32 R2, R17, 0x1f, RZ ;  /* 0x0000001f11027819 */ /* 0x000fe200000006ff */
[----:B-1----:R-:W-:Y:S01]  /*1a50*/  ULEA UR4, UR37, UR4, 0x18 ;  /* 0x0000000425047291 */ /* 0x002fe2000f8ec0ff */
[----:B------:R-:W-:Y:S01]  /*1a60*/  IMAD R15, R15, 0x2, R19 ;  /* 0x000000020f0f7824 */ /* 0x000fe200078e0213 */
[----:B------:R-:W-:Y:S01]  /*1a70*/  UISETP.GE.U32.AND UP0, UPT, UR22, 0x3f, UPT ;  /* 0x0000003f1600788c */ /* 0x000fe2000bf06070 */
[----:B------:R-:W-:Y:S01]  /*1a80*/  R2UR UR35, R18 ;  /* 0x00000000122372ca */ /* 0x000fe200000e0000 */
[----:B------:R-:W-:Y:S02]  /*1a90*/  ULEA UR5, UR15, UR4, 0x3 ;  /* 0x000000040f057291 */ /* 0x000fe4000f8e18ff */
[----:B------:R-:W-:Y:S01]  /*1aa0*/  R2UR UR11, R15 ;  /* 0x000000000f0b72ca */ /* 0x000fe200000e0000 */
[----:B------:R-:W-:-:S06]  /*1ab0*/  UMOV UR25, URZ ;  /* 0x000000ff00197c82 */ /* 0x000fcc0008000000 */
[----:B------:R1:W2:Y:S06]  /*1ac0*/  SYNCS.PHASECHK.TRANS64.TRYWAIT P0, [UR5+0x90], R2 ;  /* 0x00009002ff0075a7 */ /* 0x0002ac0008001105 */
[----:B------:R-:W-:Y:S01]  /*1ad0*/  UIMAD UR11, UR11, 0x30, URZ ;  /* 0x000000300b0b78a4 */ /* 0x000fe2000f8e02ff */
[----:B-1----:R-:W-:-:S05]  /*1ae0*/  LEA.HI R2, R14, R14, RZ, 0x1 ;  /* 0x0000000e0e027211 */ /* 0x002fca00078f08ff */
[----:B------:R-:W-:-:S05]  /*1af0*/  IMAD.SHL.U32 R2, R2, 0x80, RZ ;  /* 0x0000008002027824 */ /* 0x000fca00078e00ff */
[----:B------:R-:W-:-:S04]  /*1b00*/  LOP3.LUT R2, R2, 0xffffff00, RZ, 0xc0, !PT ;  /* 0xffffff0002027812 */ /* 0x000fc800078ec0ff */
[----:B------:R-:W-:-:S13]  /*1b10*/  R2UR UR5, R2 ;  /* 0x00000000020572ca */ /* 0x000fda00000e0000 */
[----:B------:R-:W-:Y:S01]  /*1b20*/  ULOP3.LUT UR35, UR5, 0x80, UR35, 0xf8, !UPT ;  /* 0x0000008005237892 */ /* 0x000fe2000f8ef823 */
[----:B------:R-:W-:Y:S11]  /*1b30*/  BRA.U !UP0, `(.L_x_26) ;  /* 0x0000000108c07547 */ /* 0x000ff6000b800000 */
[----:B------:R-:W-:Y:S01]  /*1b40*/  UMOV UR16, UR13 ;  /* 0x0000000d00107c82 */ /* 0x000fe20008000000 */
[----:B------:R-:W-:Y:S01]  /*1b50*/  UMOV UR6, UR15 ;  /* 0x0000000f00067c82 */ /* 0x000fe20008000000 */
[----:B------:R-:W-:-:S05]  /*1b60*/  UMOV UR34, URZ ;  /* 0x000000ff00227c82 */ /* 0x000fca0008000000 */
.L_x_32:
[----:B------:R-:W-:Y:S01]  /*1b70*/  @P5 MOV R3, 0x5800 ;  /* 0x0000580000035802 */ /* 0x000fe20000000f00 */
[----:B------:R-:W-:Y:S01]  /*1b80*/  ULEA UR33, UR6, UR4, 0x3 ;  /* 0x0000000406217291 */ /* 0x000fe2000f8e18ff */
[----:B-12-4-:R-:W-:Y:S11]  /*1b90*/  @P0 BRA `(.L_x_27) ;  /* 0x00000000000c0947 */ /* 0x016ff60003800000 */
[----:B------:R-:W-:Y:S04]  /*1ba0*/  SHF.L.U32 R4, R17, 0x1f, RZ ;  /* 0x0000001f11047819 */ /* 0x000fe800000006ff */
[----:B------:R-:W1:Y:S02]  /*1bb0*/  SYNCS.PHASECHK.TRANS64.TRYWAIT P0, [UR33+0x90], R4 ;  /* 0x00009004ff0075a7 */ /* 0x000e640008001121 */
[----:B-1----:R-:W-:Y:S05]  /*1bc0*/  @!P0 BRA `(.L_x_28) ;  /* 0x0000007400008947 */ /* 0x002fea0003800000 */
.L_x_27:
[----:B------:R2:W-:Y:S01]  /*1bd0*/  @P5 SYNCS.ARRIVE.TRANS64 RZ, [UR33], R3 ;  /* 0x00000003ffff59a7 */ /* 0x0005e20008000021 */
[----:B------:R-:W-:Y:S02]  /*1be0*/  ULOP3.LUT UR5, UR14, 0x2, URZ, 0xfc, !UPT ;  /* 0x000000020e057892 */ /* 0x000fe4000f8efcff */
[----:B------:R-:W-:Y:S02]  /*1bf0*/  UIADD3 UR16, UPT, UPT, UR16, 0x1, URZ ;  /* 0x0000000110107890 */ /* 0x000fe4000fffe0ff */
[----:B------:R-:W-:Y:S02]  /*1c00*/  UISETP.NE.AND UP0, UPT, UR5, 0x2, UPT ;  /* 0x000000020500788c */ /* 0x000fe4000bf05270 */
[----:B------:R-:W-:Y:S07]  /*1c10*/  UISETP.NE.AND UP2, UPT, UR16, 0x1, UPT ;  /* 0x000000011000788c */ /* 0x000fee000bf45270 */
[----:B------:R-:W-:Y:S05]  /*1c20*/  BRA.U UP0, `(.L_x_29) ;  /* 0x0000000100047547 */ /* 0x000fea000b800000 */
[----:B------:R-:W-:Y:S05]  /*1c30*/  BPT.TRAP 0x1 ;  /* 0x000000040000795c */ /* 0x000fea0000300000 */
.L_x_29:
[----:B------:R-:W-:Y:S04]  /*1c40*/  BSSY.RECONVERGENT B0, `(.L_x_30) ;  /* 0x0000003000007945 */ /* 0x000fe80003800200 */
[----:B------:R-:W-:Y:S05]  /*1c50*/  @!P4 BRA `(.L_x_31) ;  /* 0x000000000004c947 */ /* 0x000fea0003800000 */
[----:B------:R-:W-:Y:S05]  /*1c60*/  BPT.TRAP 0x1 ;  /* 0x000000040000795c */ /* 0x000fea0000300000 */
.L_x_31:
[----:B------:R-:W-:Y:S05]  /*1c70*/  BSYNC.RECONVERGENT B0 ;  /* 0x0000000000007941 */ /* 0x000fea0003800200 */
.L_x_30:
[----:B------:R-:W-:Y:S02]  /*1c80*/  UIADD3 UR15, UPT, UPT, UR6, 0x1, URZ ;  /* 0x00000001060f7890 */ /* 0x000fe4000fffe0ff */
[----:B------:R-:W-:Y:S02]  /*1c90*/  UIADD3 UR18, UP1, UPT, UR26, 0x80, URZ ;  /* 0x000000801a127890 */ /* 0x000fe4000ff3e0ff */
[----:B------:R-:W-:Y:S02]  /*1ca0*/  UISETP.NE.AND UP0, UPT, UR15, 0x12, UPT ;  /* 0x000000120f00788c */ /* 0x000fe4000bf05270 */
[----:B------:R-:W-:Y:S02]  /*1cb0*/  ULEA UR32, UR6, UR4, 0xd ;  /* 0x0000000406207291 */ /* 0x000fe4000f8e68ff */
[----:B------:R-:W-:Y:S02]  /*1cc0*/  USEL UR9, URZ, 0x1, UP0 ;  /* 0x00000001ff097887 */ /* 0x000fe40008000000 */
[----:B------:R-:W-:Y:S02]  /*1cd0*/  USEL UR15, UR15, URZ, UP0 ;  /* 0x000000ff0f0f7287 */ /* 0x000fe40008000000 */
[----:B------:R-:W-:Y:S02]  /*1ce0*/  ULOP3.LUT UR33, UR33, 0xfefffff8, URZ, 0xc0, !UPT ;  /* 0xfefffff821217892 */ /* 0x000fe4000f8ec0ff */
[----:B------:R-:W-:Y:S01]  /*1cf0*/  ULEA UR8, UR15, UR4, 0x3 ;  /* 0x000000040f087291 */ /* 0x000fe2000f8e18ff */
[----:B------:R-:W-:Y:S01]  /*1d00*/  LOP3.LUT R17, R17, UR9, RZ, 0x3c, !PT ;  /* 0x0000000911117c12 */ /* 0x000fe2000f8e3cff */
[----:B------:R-:W-:Y:S02]  /*1d10*/  UIADD3.X UR19, UPT, UPT, URZ, UR27, URZ, UP1, !UPT ;  /* 0x0000001bff137290 */ /* 0x000fe40008ffe4ff */
[----:B------:R-:W-:Y:S01]  /*1d20*/  UIADD3 UR32, UPT, UPT, UR32, 0x6600, URZ ;  /* 0x0000660020207890 */ /* 0x000fe2000fffe0ff */
[----:B-1----:R-:W-:Y:S01]  /*1d30*/  SHF.L.U32 R2, R17, 0x1f, RZ ;  /* 0x0000001f11027819 */ /* 0x002fe200000006ff */
[----:B------:R-:W-:Y:S01]  /*1d40*/  UIMAD UR5, UR6, 0xc00, UR4 ;  /* 0x00000c00060578a4 */ /* 0x000fe2000f8e0204 */
[----:B------:R-:W-:Y:S02]  /*1d50*/  UMOV UR30, 0x0 ;  /* 0x00000000001e7882 */ /* 0x000fe40000000000 */
[----:B------:R1:W4:Y:S01]  /*1d60*/  SYNCS.PHASECHK.TRANS64.TRYWAIT P0, [UR8+0x90], R2 ;  /* 0x00009002ff0075a7 */ /* 0x0003220008001108 */
[----:B------:R-:W-:Y:S01]  /*1d70*/  UMOV UR31, 0x10000000 ;  /* 0x10000000001f7882 */ /* 0x000fe20000000000 */
[----:B------:R-:W-:Y:S02]  /*1d80*/  UIADD3 UR28, UP0, UPT, UR26, 0x180, URZ ;  /* 0x000001801a1c7890 */ /* 0x000fe4000ff1e0ff */
[----:B------:R2:W-:Y:S01]  /*1d90*/  UTMALDG.3D.2CTA [UR32], [UR18], desc[UR30] ;  /* 0x00001e20120075b4 */ /* 0x0005e20008211000 */
[----:B------:R-:W-:Y:S02]  /*1da0*/  UIADD3 UR8, UPT, UPT, UR5, 0x2a600, URZ ;  /* 0x0002a60005087890 */ /* 0x000fe4000fffe0ff */
[----:B------:R-:W-:Y:S01]  /*1db0*/  UIADD3.X UR29, UPT, UPT, URZ, UR27, URZ, UP0, !UPT ;  /* 0x0000001bff1d7290 */ /* 0x000fe200087fe4ff */
[----:B------:R-:W-:Y:S01]  /*1dc0*/  UMOV UR10, UR34 ;  /* 0x00000022000a7c82 */ /* 0x000fe20008000000 */
[----:B------:R-:W-:Y:S01]  /*1dd0*/  UMOV UR12, UR36 ;  /* 0x00000024000c7c82 */ /* 0x000fe20008000000 */
[----:B------:R-:W-:Y:S01]  /*1de0*/  UMOV UR9, UR33 ;  /* 0x0000002100097c82 */ /* 0x000fe20008000000 */
[----:B------:R-:W-:Y:S01]  /*1df0*/  UMOV UR25, UR7 ;  /* 0x0000000700197c82 */ /* 0x000fe20008000000 */
[----:B------:R-:W-:Y:S04]  /*1e00*/  UMOV UR6, UR15 ;  /* 0x0000000f00067c82 */ /* 0x000fe80008000000 */
[----:B------:R1:W-:Y:S01]  /*1e10*/  UTMALDG.3D.2CTA [UR8], [UR28], desc[UR30] ;  /* 0x00001e081c0075b4 */ /* 0x0003e20008211000 */
[----:B--2---:R-:W-:Y:S01]  /*1e20*/  UIADD3 UR34, UPT, UPT, UR34, 0x20, URZ ;  /* 0x0000002022227890 */ /* 0x004fe2000fffe0ff */
[----:B------:R-:W-:Y:S11]  /*1e30*/  BRA.U UP2, `(.L_x_32) ;  /* 0xfffffffd024c7547 */ /* 0x000ff6000b83ffff */
.L_x_26:
[----:B------:R-:W-:Y:S01]  /*1e40*/  ULEA UR5, UR15, UR4, 0x3 ;  /* 0x000000040f057291 */ /* 0x000fe2000f8e18ff */
[----:B-1----:R-:W-:Y:S01]  /*1e50*/  SHF.L.U32 R2, R17, 0x1f, RZ ;  /* 0x0000001f11027819 */ /* 0x002fe200000006ff */
[----:B------:R-:W-:Y:S01]  /*1e60*/  @!P1 SYNCS.ARRIVE.TRANS64.A1T0 RZ, [UR4+0x158], RZ ;  /* 0x000158ffffff99a7 */ /* 0x000fe20008100004 */
[----:B------:R-:W-:-:S06]  /*1e70*/  UISETP.GT.AND UP0, UPT, UR24, UR23, UPT ;  /* 0x000000171800728c */ /* 0x000fcc000bf04270 */
[----:B--2-4-:R1:W2:Y:S03]  /*1e80*/  SYNCS.PHASECHK.TRANS64.TRYWAIT P0, [UR5+0x90], R2 ;  /* 0x00009002ff0075a7 */ /* 0x0142a60008001105 */
[----:B------:R-:W-:Y:S05]  /*1e90*/  BRA.U !UP0, `(.L_x_33) ;  /* 0x0000000108c07547 */ /* 0x000fea000b800000 */
[----:B------:R-:W-:Y:S01]  /*1ea0*/  UIADD3 UR28, UPT, UPT, UR21, UR25, URZ ;  /* 0x00000019151c7290 */ /* 0x000fe2000fffe0ff */
[----:B------:R-:W-:-:S11]  /*1eb0*/  UMOV UR6, UR15 ;  /* 0x0000000f00067c82 */ /* 0x000fd60008000000 */
.L_x_39:
[----:B--2---:R-:W-:Y:S01]  /*1ec0*/  @P5 MOV R3, 0x5800 ;  /* 0x0000580000035802 */ /* 0x004fe20000000f00 */
[----:B------:R-:W-:Y:S01]  /*1ed0*/  ULEA UR17, UR6, UR4, 0x3 ;  /* 0x0000000406117291 */ /* 0x000fe2000f8e18ff */
[----:B-12---:R-:W-:Y:S11]  /*1ee0*/  @P0 BRA `(.L_x_34) ;  /* 0x00000000000c0947 */ /* 0x006ff60003800000 */
[----:B------:R-:W-:Y:S04]  /*1ef0*/  SHF.L.U32 R4, R17, 0x1f, RZ ;  /* 0x0000001f11047819 */ /* 0x000fe800000006ff */
[----:B------:R-:W2:Y:S02]  /*1f00*/  SYNCS.PHASECHK.TRANS64.TRYWAIT P0, [UR17+0x90], R4 ;  /* 0x00009004ff0075a7 */ /* 0x000ea40008001111 */
[----:B--2---:R-:W-:Y:S05]  /*1f10*/  @!P0 BRA `(.L_x_35) ;  /* 0x0000007000448947 */ /* 0x004fea0003800000 */
.L_x_34:
[----:B------:R2:W-:Y:S01]  /*1f20*/  @P5 SYNCS.ARRIVE.TRANS64 RZ, [UR17], R3 ;  /* 0x00000003ffff59a7 */ /* 0x0005e20008000011 */
[----:B------:R-:W-:Y:S04]  /*1f30*/  ULOP3.LUT UR5, UR14, 0x2, URZ, 0xfc, !UPT ;  /* 0x000000020e057892 */ /* 0x000fe8000f8efcff */
[----:B------:R-:W-:Y:S09]  /*1f40*/  UISETP.NE.AND UP0, UPT, UR5, 0x2, UPT ;  /* 0x000000020500788c */ /* 0x000ff2000bf05270 */
[----:B------:R-:W-:Y:S05]  /*1f50*/  BRA.U UP0, `(.L_x_36) ;  /* 0x0000000100047547 */ /* 0x000fea000b800000 */
[----:B------:R-:W-:Y:S05]  /*1f60*/  BPT.TRAP 0x1 ;  /* 0x000000040000795c */ /* 0x000fea0000300000 */
.L_x_36:
[----:B------:R-:W-:Y:S04]  /*1f70*/  BSSY.RECONVERGENT B0, `(.L_x_37) ;  /* 0x0000003000007945 */ /* 0x000fe80003800200 */
[----:B------:R-:W-:Y:S05]  /*1f80*/  @!P4 BRA `(.L_x_38) ;  /* 0x000000000004c947 */ /* 0x000fea0003800000 */
[----:B------:R-:W-:Y:S05]  /*1f90*/  BPT.TRAP 0x1 ;  /* 0x000000040000795c */ /* 0x000fea0000300000 */
.L_x_38:
[----:B------:R-:W-:Y:S05]  /*1fa0*/  BSYNC.RECONVERGENT B0 ;  /* 0x0000000000007941 */ /* 0x000fea0003800200 */
.L_x_37:
[----:B------:R-:W-:Y:S02]  /*1fb0*/  UIADD3 UR15, UPT, UPT, UR6, 0x1, URZ ;  /* 0x00000001060f7890 */ /* 0x000fe4000fffe0ff */
[----:B------:R-:W-:Y:S02]  /*1fc0*/  ULEA UR16, UR6, UR4, 0xd ;  /* 0x0000000406107291 */ /* 0x000fe4000f8e68ff */
[----:B------:R-:W-:Y:S02]  /*1fd0*/  UISETP.NE.AND UP0, UPT, UR15, 0x12, UPT ;  /* 0x000000120f00788c */ /* 0x000fe4000bf05270 */
[----:B------:R-:W-:Y:S02]  /*1fe0*/  UIADD3 UR38, UP1, UPT, UR26, 0x80, URZ ;  /* 0x000000801a267890 */ /* 0x000fe4000ff3e0ff */
[----:B------:R-:W-:Y:S02]  /*1ff0*/  USEL UR9, URZ, 0x1, UP0 ;  /* 0x00000001ff097887 */ /* 0x000fe40008000000 */
[----:B------:R-:W-:Y:S02]  /*2000*/  USEL UR15, UR15, URZ, UP0 ;  /* 0x000000ff0f0f7287 */ /* 0x000fe40008000000 */
[----:B------:R-:W-:Y:S02]  /*2010*/  ULOP3.LUT UR17, UR17, 0xfefffff8, URZ, 0xc0, !UPT ;  /* 0xfefffff811117892 */ /* 0x000fe4000f8ec0ff */
[----:B------:R-:W-:Y:S01]  /*2020*/  ULEA UR8, UR15, UR4, 0x3 ;  /* 0x000000040f087291 */ /* 0x000fe2000f8e18ff */
[----:B------:R-:W-:Y:S01]  /*2030*/  LOP3.LUT R17, R17, UR9, RZ, 0x3c, !PT ;  /* 0x0000000911117c12 */ /* 0x000fe2000f8e3cff */
[----:B------:R-:W-:Y:S02]  /*2040*/  USHF.L.U32 UR18, UR25, 0x5, URZ ;  /* 0x0000000519127899 */ /* 0x000fe400080006ff */
[----:B------:R-:W-:Y:S01]  /*2050*/  UIADD3 UR16, UPT, UPT, UR16, 0x6600, URZ ;  /* 0x0000660010107890 */ /* 0x000fe2000fffe0ff */
[----:B-1----:R-:W-:Y:S01]  /*2060*/  SHF.L.U32 R2, R17, 0x1f, RZ ;  /* 0x0000001f11027819 */ /* 0x002fe200000006ff */
[----:B------:R-:W-:Y:S02]  /*2070*/  UIADD3.X UR39, UPT, UPT, URZ, UR27, URZ, UP1, !UPT ;  /* 0x0000001bff277290 */ /* 0x000fe40008ffe4ff */
[----:B------:R-:W-:Y:S01]  /*2080*/  UIMAD UR5, UR6, 0xc00, UR4 ;  /* 0x00000c00060578a4 */ /* 0x000fe2000f8e0204 */
[----:B------:R4:W1:Y:S01]  /*2090*/  SYNCS.PHASECHK.TRANS64.TRYWAIT P0, [UR8+0x90], R2 ;  /* 0x00009002ff0075a7 */ /* 0x0008620008001108 */
[----:B------:R-:W-:Y:S02]  /*20a0*/  UIADD3 UR32, UP0, UPT, UR26, 0x180, URZ ;  /* 0x000001801a207890 */ /* 0x000fe4000ff1e0ff */
[----:B------:R-:W-:Y:S01]  /*20b0*/  UIADD3 UR8, UPT, UPT, UR5, 0x2a600, URZ ;  /* 0x0002a60005087890 */ /* 0x000fe2000fffe0ff */
[----:B------:R-:W-:Y:S01]  /*20c0*/  UMOV UR30, 0x0 ;  /* 0x00000000001e7882 */ /* 0x000fe20000000000 */
[----:B------:R-:W-:Y:S01]  /*20d0*/  UMOV UR31, 0x10000000 ;  /* 0x10000000001f7882 */ /* 0x000fe20000000000 */
[----:B------:R-:W-:Y:S01]  /*20e0*/  UMOV UR19, UR35 ;  /* 0x0000002300137c82 */ /* 0x000fe20008000000 */
[----:B------:R-:W-:Y:S01]  /*20f0*/  UMOV UR20, UR36 ;  /* 0x0000002400147c82 */ /* 0x000fe20008000000 */
[----:B------:R-:W-:Y:S01]  /*2100*/  UIADD3.X UR33, UPT, UPT, URZ, UR27, URZ, UP0, !UPT ;  /* 0x0000001bff217290 */ /* 0x000fe200087fe4ff */
[----:B------:R4:W-:Y:S01]  /*2110*/  UTMALDG.3D.2CTA [UR16], [UR38], desc[UR30] ;  /* 0x00001e10260075b4 */ /* 0x0009e20008211000 */
[----:B------:R-:W-:Y:S01]  /*2120*/  UIADD3 UR25, UPT, UPT, UR25, 0x1, URZ ;  /* 0x0000000119197890 */ /* 0x000fe2000fffe0ff */
[----:B------:R-:W-:Y:S01]  /*2130*/  UMOV UR12, UR36 ;  /* 0x00000024000c7c82 */ /* 0x000fe20008000000 */
[----:B------:R-:W-:Y:S01]  /*2140*/  UMOV UR9, UR17 ;  /* 0x0000001100097c82 */ /* 0x000fe20008000000 */
[----:B------:R-:W-:Y:S01]  /*2150*/  UMOV UR10, UR18 ;  /* 0x00000012000a7c82 */ /* 0x000fe20008000000 */
[----:B------:R-:W-:Y:S03]  /*2160*/  UISETP.NE.AND UP0, UPT, UR25, UR28, UPT ;  /* 0x0000001c1900728c */ /* 0x000fe6000bf05270 */
[----:B------:R4:W-:Y:S01]  /*2170*/  UTMALDG.3D.2CTA [UR8], [UR32], desc[UR30] ;  /* 0x00001e08200075b4 */ /* 0x0009e20008211000 */
[----:B------:R-:W-:Y:S05]  /*2180*/  UMOV UR6, UR15 ;  /* 0x0000000f00067c82 */ /* 0x000fea0008000000 */
[----:B----4-:R-:W-:Y:S05]  /*2190*/  BRA.U UP0, `(.L_x_39) ;  /* 0xfffffffd00487547 */ /* 0x010fea000b83ffff */
.L_x_33:
[C---:B-1----:R-:W-:Y:S01]  /*21a0*/  LEA R2, R16.reuse, UR4, 0x3 ;  /* 0x0000000410027c11 */ /* 0x042fe2000f8e18ff */
[----:B------:R-:W-:Y:S01]  /*21b0*/  NOP ;  /* 0x0000000000007918 */ /* 0x000fe20000000000 */
[----:B--2---:R-:W-:Y:S02]  /*21c0*/  SHF.L.U32 R3, R13, 0x1f, RZ ;  /* 0x0000001f0d037819 */ /* 0x004fe400000006ff */
[----:B------:R-:W-:Y:S02]  /*21d0*/  LEA R4, R16, UR4, 0x4 ;  /* 0x0000000410047c11 */ /* 0x000fe4000f8e20ff */
[----:B------:R-:W1:Y:S02]  /*21e0*/  SYNCS.PHASECHK.TRANS64.TRYWAIT P0, [R2+URZ+0x160], R3 ;  /* 0x00016003020075a7 */ /* 0x000e6400080011ff */
[----:B-1----:R-:W-:Y:S05]  /*21f0*/  @!P0 BRA `(.L_x_40) ;  /* 0x0000006c00a48947 */ /* 0x002fea0003800000 */
.L_x_158:
[----:B------:R-:W2:Y:S01]  /*2200*/  LDS.128 R4, [R4+0x1f0] ;  /* 0x0001f00004047984 */ /* 0x000ea20000000c00 */
[----:B------:R-:W-:Y:S01]  /*2210*/  ISETP.GE.AND P0, PT, R37, 0x1, PT ;  /* 0x000000012500780c */ /* 0x000fe20003f06270 */
[----:B-1----:R-:W-:Y:S01]  /*2220*/  VIADD R2, R2, 0x170 ;  /* 0x0000017002027836 */ /* 0x002fe20000000000 */
[----:B------:R-:W-:Y:S01]  /*2230*/  @!PT LDS RZ, [RZ] ;  /* 0x00000000fffff984 */ /* 0x000fe20000000800 */
[----:B------:R-:W-:Y:S01]  /*2240*/  @!PT LDS RZ, [RZ] ;  /* 0x00000000fffff984 */ /* 0x000fe20000000800 */
[----:B------:R-:W-:Y:S01]  /*2250*/  @!PT LDS RZ, [RZ] ;  /* 0x00000000fffff984 */ /* 0x000fe20000000800 */
[----:B------:R-:W-:Y:S01]  /*2260*/  @!PT LDS RZ, [RZ] ;  /* 0x00000000fffff984 */ /* 0x000fe20000000800 */
[----:B------:R1:W-:Y:S06]  /*2270*/  MEMBAR.ALL.CTA ;  /* 0x0000000000007992 */ /* 0x0003ec0000008000 */
[----:B-1----:R-:W1:Y:S01]  /*2280*/  FENCE.VIEW.ASYNC.S ;  /* 0x00000000000073c6 */ /* 0x002e620000000000 */
[----:B------:R-:W-:-:S04]  /*2290*/  PRMT R2, RZ, 0x654, R2 ;  /* 0x00000654ff027816 */ /* 0x000fc80000000002 */
[----:B-1----:R1:W-:Y:S01]  /*22a0*/  SYNCS.ARRIVE.TRANS64.RED.A1T0 RZ, [R2+URZ], RZ ;  /* 0x000000ff02ff79a7 */ /* 0x0023e200081004ff */
[----:B--2---:R-:W-:-:S13]  /*22b0*/  LOP3.LUT P2, RZ, R6, 0x1, RZ, 0xc0, !PT ;  /* 0x0000000106ff7812 */ /* 0x004fda000784c0ff */
[----:B------:R-:W-:Y:S01]  /*22c0*/  @P2 SHF.R.U32.HI R3, RZ, 0x10, R5 ;  /* 0x00000010ff032819 */ /* 0x000fe20000011605 */
[----:B------:R-:W-:Y:S01]  /*22d0*/  VOTEU.ANY UP0, P2 ;  /* 0x0000000000ff7886 */ /* 0x000fe20001000100 */
[----:B------:R-:W-:Y:S02]  /*22e0*/  @P2 MOV R10, R4 ;  /* 0x00000004000a2202 */ /* 0x000fe40000000f00 */
[----:B------:R-:W-:Y:S02]  /*22f0*/  @P2 R2UR.BROADCAST UR5, R3 ;  /* 0x00000000030522ca */ /* 0x000fe400008e0000 */
[----:B------:R-:W-:-:S11]  /*2300*/  @P2 LOP3.LUT R9, R5, 0xffff, RZ, 0xc0, !PT ;  /* 0x0000ffff05092812 */ /* 0x000fd600078ec0ff */
[----:B------:R-:W-:Y:S01]  /*2310*/  @UP0 UMOV UR36, UR5 ;  /* 0x0000000500240c82 */ /* 0x000fe20008000000 */
[----:B-1----:R-:W-:Y:S05]  /*2320*/  @!P0 BRA `(.L_x_41) ;  /* 0x0000000000b88947 */ /* 0x002fea0003800000 */
[----:B------:R-:W3:Y:S01]  /*2330*/  LDC.64 R4, c[0x0][0xb18] ;  /* 0x0002c600ff047b82 */ /* 0x000ee20000000a00 */
[----:B------:R-:W-:-:S07]  /*2340*/  ISETP.NE.AND P3, PT, R37, 0x1, PT ;  /* 0x000000012500780c */ /* 0x000fce0003f65270 */
[----:B------:R-:W1:Y:S08]  /*2350*/  LDC.64 R6, c[0x0][0xb10] ;  /* 0x0002c400ff067b82 */ /* 0x000e700000000a00 */
[----:B------:R-:W2:Y:S08]  /*2360*/  LDC R14, c[0x0][0xb20] ;  /* 0x0002c800ff0e7b82 */ /* 0x000eb00000000800 */
[----:B------:R-:W4:Y:S01]  /*2370*/  LDC R15, c[0x0][0xb0c] ;  /* 0x0002c300ff0f7b82 */ /* 0x000f220000000800 */
[----:B---3--:R-:W-:Y:S01]  /*2380*/  IMAD.HI.U32 R21, R0, R5, RZ ;  /* 0x0000000500157227 */ /* 0x008fe200078e00ff */
[----:B------:R-:W-:-:S03]  /*2390*/  ISETP.NE.AND P0, PT, R4, 0x1, PT ;  /* 0x000000010400780c */ /* 0x000fc60003f05270 */
[----:B------:R-:W-:-:S03]  /*23a0*/  IMAD.HI.U32 R5, R9, R5, RZ ;  /* 0x0000000509057227 */ /* 0x000fc600078e00ff */
[----:B------:R-:W3:Y:S01]  /*23b0*/  LDC.64 R2, c[0x0][0xb28] ;  /* 0x0002ca00ff027b82 */ /* 0x000ee20000000a00 */
[----:B-1----:R-:W-:-:S04]  /*23c0*/  IMAD.HI.U32 R22, R8, R6, RZ ;  /* 0x0000000608167227 */ /* 0x002fc800078e00ff */
[----:B------:R-:W-:Y:S01]  /*23d0*/  IMAD.HI.U32 R23, R10, R6, RZ ;  /* 0x000000060a177227 */ /* 0x000fe200078e00ff */
[----:B------:R-:W-:Y:S02]  /*23e0*/  SHF.R.U32.HI R22, RZ, R7, R22 ;  /* 0x00000007ff167219 */ /* 0x000fe40000011616 */
[-C--:B--2---:R-:W-:Y:S02]  /*23f0*/  SHF.R.U32.HI R21, RZ, R14.reuse, R21 ;  /* 0x0000000eff157219 */ /* 0x084fe40000011615 */
[----:B------:R-:W-:Y:S02]  /*2400*/  SHF.R.U32.HI R5, RZ, R14, R5 ;  /* 0x0000000eff057219 */ /* 0x000fe40000011605 */
[----:B------:R-:W-:Y:S02]  /*2410*/  SEL R21, R0, R21, !P0 ;  /* 0x0000001500157207 */ /* 0x000fe40004000000 */
[----:B------:R-:W-:Y:S02]  /*2420*/  SHF.R.U32.HI R23, RZ, R7, R23 ;  /* 0x00000007ff177219 */ /* 0x000fe40000011617 */
[----:B----4-:R-:W-:-:S02]  /*2430*/  ISETP.NE.AND P1, PT, R15, 0x1, PT ;  /* 0x000000010f00780c */ /* 0x010fc40003f25270 */
[----:B------:R-:W-:Y:S02]  /*2440*/  SEL R5, R9, R5, !P0 ;  /* 0x0000000509057207 */ /* 0x000fe40004000000 */
[----:B------:R-:W-:Y:S02]  /*2450*/  SEL R22, R8, R22, !P1 ;  /* 0x0000001608167207 */ /* 0x000fe40004800000 */
[----:B------:R-:W-:Y:S01]  /*2460*/  SEL R23, R10, R23, !P1 ;  /* 0x000000170a177207 */ /* 0x000fe20004800000 */
[----:B---3--:R-:W-:-:S04]  /*2470*/  IMAD.HI.U32 R20, R21, R2, RZ ;  /* 0x0000000215147227 */ /* 0x008fc800078e00ff */
        /* <DEDUP_REMOVED lines=10> */
[----:B------:R-:W-:-:S04]  /*2520*/  @!P0 IMAD.HI.U32 R7, R23, R2, RZ ;  /* 0x0000000217078227 */ /* 0x000fc800078e00ff */
[----:B------:R-:W-:Y:S01]  /*2530*/  IMAD.MOV R2, RZ, RZ, -R6 ;  /* 0x000000ffff027224 */ /* 0x000fe200078e0a06 */
[----:B------:R-:W-:Y:S02]  /*2540*/  @!P0 SHF.R.U32.HI R3, RZ, R3, R7 ;  /* 0x00000003ff038219 */ /* 0x000fe40000011607 */
[----:B------:R-:W-:Y:S01]  /*2550*/  IADD3 R7, PT, PT, -R5, RZ, RZ ;  /* 0x000000ff05077210 */ /* 0x000fe20007ffe1ff */
[----:B------:R-:W-:Y:S01]  /*2560*/  IMAD R2, R37, R2, R5 ;  /* 0x0000000225027224 */ /* 0x000fe200078e0205 */
        /* <DEDUP_REMOVED lines=10> */
.L_x_41:
[----:B------:R-:W1:Y:S02]  /*2610*/  LDCU UR5, c[0x0][0xb30] ;  /* 0x00016600ff0577ac */ /* 0x000e640008000800 */
[----:B-1----:R-:W-:-:S09]  /*2620*/  UISETP.NE.AND UP0, UPT, UR5, 0x1, UPT ;  /* 0x000000010500788c */ /* 0x002fd2000bf05270 */
[----:B------:R-:W-:Y:S05]  /*2630*/  BRA.U UP0, `(.L_x_42) ;  /* 0x0000000100407547 */ /* 0x000fea000b800000 */
[----:B------:R-:W1:Y:S08]  /*2640*/  LDC.64 R4, c[0x0][0xb10] ;  /* 0x0002c400ff047b82 */ /* 0x000e700000000a00 */
[----:B------:R-:W2:Y:S08]  /*2650*/  LDC.64 R2, c[0x0][0xb18] ;  /* 0x0002c600ff027b82 */ /* 0x000eb00000000a00 */
[----:B------:R-:W4:Y:S08]  /*2660*/  LDC R6, c[0x0][0xb20] ;  /* 0x0002c800ff067b82 */ /* 0x000f300000000800 */
[----:B------:R-:W3:Y:S01]  /*2670*/  LDC R7, c[0x0][0xb0c] ;  /* 0x0002c300ff077b82 */ /* 0x000ee20000000800 */
[----:B-1----:R-:W-:-:S05]  /*2680*/  IMAD.HI.U32 R4, R10, R4, RZ ;  /* 0x000000040a047227 */ /* 0x002fca00078e00ff */
[----:B------:R-:W-:Y:S01]  /*2690*/  SHF.R.U32.HI R4, RZ, R5, R4 ;  /* 0x00000005ff047219 */ /* 0x000fe20000011604 */
[----:B--2---:R-:W-:Y:S01]  /*26a0*/  IMAD.HI.U32 R3, R9, R3, RZ ;  /* 0x0000000309037227 */ /* 0x004fe200078e00ff */
[----:B------:R-:W-:-:S04]  /*26b0*/  ISETP.NE.AND P0, PT, R2, 0x1, PT ;  /* 0x000000010200780c */ /* 0x000fc80003f05270 */
[----:B----4-:R-:W-:-:S04]  /*26c0*/  SHF.R.U32.HI R3, RZ, R6, R3 ;  /* 0x00000006ff037219 */ /* 0x010fc80000011603 */
[----:B------:R-:W-:Y:S02]  /*26d0*/  SEL R3, R9, R3, !P0 ;  /* 0x0000000309037207 */ /* 0x000fe40004000000 */
[----:B---3--:R-:W-:-:S04]  /*26e0*/  ISETP.NE.AND P1, PT, R7, 0x1, PT ;  /* 0x000000010700780c */ /* 0x008fc80003f25270 */
[----:B------:R-:W-:-:S05]  /*26f0*/  SEL R4, R10, R4, !P1 ;  /* 0x000000040a047207 */ /* 0x000fca0004800000 */
[----:B------:R-:W-:Y:S02]  /*2700*/  IMAD.IADD R5, R3, 0x1, -R4 ;  /* 0x0000000103057824 */ /* 0x000fe400078e0a04 */
[----:B------:R-:W-:Y:S02]  /*2710*/  IMAD.IADD R3, R4, 0x1, -R3 ;  /* 0x0000000104037824 */ /* 0x000fe400078e0a03 */
[----:B------:R-:W-:Y:S02]  /*2720*/  IMAD R10, R5, R7, R10 ;  /* 0x00000007050a7224 */ /* 0x000fe400078e020a */
[----:B------:R-:W-:-:S07]  /*2730*/  IMAD R9, R3, R2, R9 ;  /* 0x0000000203097224 */ /* 0x000fce00078e0209 */
.L_x_42:
[----:B------:R-:W-:Y:S01]  /*2740*/  VIADD R16, R16, 0x1 ;  /* 0x0000000110107836 */ /* 0x000fe20000000000 */
[----:B------:R-:W-:Y:S01]  /*2750*/  PLOP3.LUT P1, PT, PT, PT, PT, 0x80, 0x8 ;  /* 0x000000000008781c */ /* 0x000fe20003f2f070 */
[----:B------:R-:W-:Y:S02]  /*2760*/  IMAD.IADD R14, R10, 0x1, R91 ;  /* 0x000000010a0e7824 */ /* 0x000fe400078e025b */
[----:B------:R-:W-:Y:S01]  /*2770*/  IMAD.IADD R15, R9, 0x1, R90 ;  /* 0x00000001090f7824 */ /* 0x000fe200078e025a */
[----:B------:R-:W-:-:S04]  /*2780*/  ISETP.NE.AND P0, PT, R16, 0x2, PT ;  /* 0x000000021000780c */ /* 0x000fc80003f05270 */
[----:B------:R-:W-:Y:S02]  /*2790*/  SEL R2, RZ, 0x1, P0 ;  /* 0x00000001ff027807 */ /* 0x000fe40000000000 */
[----:B------:R-:W-:Y:S02]  /*27a0*/  SEL R16, R16, RZ, P0 ;  /* 0x000000ff10107207 */ /* 0x000fe40000000000 */
[----:B------:R-:W-:Y:S01]  /*27b0*/  LOP3.LUT R13, R13, R2, RZ, 0x3c, !PT ;  /* 0x000000020d0d7212 */ /* 0x000fe200078e3cff */
[----:B------:R-:W-:Y:S06]  /*27c0*/  @P2 BRA `(.L_x_43) ;  /* 0xfffffff000582947 */ /* 0x000fec000383ffff */
[----:B------:R-:W-:Y:S01]  /*27d0*/  UIADD3 UR4, UPT, UPT, UR4, 0x90, URZ ;  /* 0x0000009004047890 */ /* 0x000fe2000fffe0ff */
[----:B------:R-:W-:-:S03]  /*27e0*/  SHF.L.U32 R2, R17, 0x1f, RZ ;  /* 0x0000001f11027819 */ /* 0x000fc600000006ff */
[----:B------:R-:W-:-:S09]  /*27f0*/  ULEA UR5, UR15, UR4, 0x3 ;  /* 0x000000040f057291 */ /* 0x000fd2000f8e18ff */
[----:B------:R-:W1:Y:S02]  /*2800*/  SYNCS.PHASECHK.TRANS64.TRYWAIT P0, [UR5], R2 ;  /* 0x00000002ff0075a7 */ /* 0x000e640008001105 */
[----:B-1----:R-:W-:Y:S05]  /*2810*/  @!P0 BRA `(.L_x_44) ;  /* 0x0000006800308947 */ /* 0x002fea0003800000 */
.L_x_160:
[----:B------:R-:W-:-:S04]  /*2820*/  UIADD3 UR6, UPT, UPT, UR15, 0x1, URZ ;  /* 0x000000010f067890 */ /* 0x000fc8000fffe0ff */
[----:B------:R-:W-:-:S04]  /*2830*/  UISETP.NE.AND UP0, UPT, UR6, 0x12, UPT ;  /* 0x000000120600788c */ /* 0x000fc8000bf05270 */
[----:B------:R-:W-:Y:S02]  /*2840*/  USEL UR7, URZ, 0x1, UP0 ;  /* 0x00000001ff077887 */ /* 0x000fe40008000000 */
[----:B------:R-:W-:-:S04]  /*2850*/  USEL UR6, UR6, URZ, UP0 ;  /* 0x000000ff06067287 */ /* 0x000fc80008000000 */
[----:B------:R-:W-:Y:S01]  /*2860*/  ULEA UR5, UR6, UR4, 0x3 ;  /* 0x0000000406057291 */ /* 0x000fe2000f8e18ff */
[----:B-1----:R-:W-:-:S04]  /*2870*/  LOP3.LUT R2, R17, UR7, RZ, 0x3c, !PT ;  /* 0x0000000711027c12 */ /* 0x002fc8000f8e3cff */
[----:B------:R-:W-:-:S04]  /*2880*/  SHF.L.U32 R3, R2, 0x1f, RZ ;  /* 0x0000001f02037819 */ /* 0x000fc800000006ff */
[----:B------:R-:W1:Y:S02]  /*2890*/  SYNCS.PHASECHK.TRANS64.TRYWAIT P0, [UR5], R3 ;  /* 0x00000003ff0075a7 */ /* 0x000e640008001105 */
[----:B-1----:R-:W-:Y:S05]  /*28a0*/  @!P0 BRA `(.L_x_45) ;  /* 0x0000006800248947 */ /* 0x002fea0003800000 */
.L_x_162:
[----:B------:R-:W-:-:S04]  /*28b0*/  UIADD3 UR6, UPT, UPT, UR6, 0x1, URZ ;  /* 0x0000000106067890 */ /* 0x000fc8000fffe0ff */
[----:B------:R-:W-:-:S04]  /*28c0*/  UISETP.NE.AND UP0, UPT, UR6, 0x12, UPT ;  /* 0x000000120600788c */ /* 0x000fc8000bf05270 */
[----:B------:R-:W-:Y:S02]  /*28d0*/  USEL UR7, URZ, 0x1, UP0 ;  /* 0x00000001ff077887 */ /* 0x000fe40008000000 */
[----:B------:R-:W-:-:S04]  /*28e0*/  USEL UR6, UR6, URZ, UP0 ;  /* 0x000000ff06067287 */ /* 0x000fc80008000000 */
[----:B------:R-:W-:Y:S01]  /*28f0*/  ULEA UR5, UR6, UR4, 0x3 ;  /* 0x0000000406057291 */ /* 0x000fe2000f8e18ff */
[----:B------:R-:W-:-:S04]  /*2900*/  LOP3.LUT R2, R2, UR7, RZ, 0x3c, !PT ;  /* 0x0000000702027c12 */ /* 0x000fc8000f8e3cff */
[----:B-1----:R-:W-:-:S04]  /*2910*/  SHF.L.U32 R3, R2, 0x1f, RZ ;  /* 0x0000001f02037819 */ /* 0x002fc800000006ff */
[----:B------:R-:W1:Y:S02]  /*2920*/  SYNCS.PHASECHK.TRANS64.TRYWAIT P0, [UR5], R3 ;  /* 0x00000003ff0075a7 */ /* 0x000e640008001105 */
[----:B-1----:R-:W-:Y:S05]  /*2930*/  @!P0 BRA `(.L_x_46) ;  /* 0x0000006800188947 */ /* 0x002fea0003800000 */
.L_x_164:
        /* <DEDUP_REMOVED lines=9> */
.L_x_166:
        /* <DEDUP_REMOVED lines=9> */
.L_x_168:
        /* <DEDUP_REMOVED lines=9> */
.L_x_170:
        /* <DEDUP_REMOVED lines=9> */
.L_x_172:
        /* <DEDUP_REMOVED lines=9> */
.L_x_174:
        /* <DEDUP_REMOVED lines=9> */
.L_x_176:
        /* <DEDUP_REMOVED lines=9> */
.L_x_178:
        /* <DEDUP_REMOVED lines=9> */
.L_x_180:
        /* <DEDUP_REMOVED lines=9> */
.L_x_182:
        /* <DEDUP_REMOVED lines=9> */
.L_x_184:
        /* <DEDUP_REMOVED lines=9> */
.L_x_186:
        /* <DEDUP_REMOVED lines=9> */
.L_x_188:
        /* <DEDUP_REMOVED lines=9> */
.L_x_190:
        /* <DEDUP_REMOVED lines=9> */
.L_x_192:
[----:B------:R-:W-:-:S04]  /*3120*/  UIADD3 UR6, UPT, UPT, UR6, 0x1, URZ ;  /* 0x0000000106067890 */ /* 0x000fc8000fffe0ff */
[----:B------:R-:W-:-:S04]  /*3130*/  UISETP.NE.AND UP0, UPT, UR6, 0x12, UPT ;  /* 0x000000120600788c */ /* 0x000fc8000bf05270 */
[----:B------:R-:W-:Y:S02]  /*3140*/  USEL UR5, URZ, 0x1, UP0 ;  /* 0x00000001ff057887 */ /* 0x000fe40008000000 */
[----:B------:R-:W-:-:S04]  /*3150*/  USEL UR6, UR6, URZ, UP0 ;  /* 0x000000ff06067287 */ /* 0x000fc80008000000 */
[----:B------:R-:W-:Y:S01]  /*3160*/  ULEA UR6, UR6, UR4, 0x3 ;  /* 0x0000000406067291 */ /* 0x000fe2000f8e18ff */
[----:B------:R-:W-:-:S04]  /*3170*/  LOP3.LUT R2, R2, UR5, RZ, 0x3c, !PT ;  /* 0x0000000502027c12 */ /* 0x000fc8000f8e3cff */
[----:B------:R-:W-:Y:S01]  /*3180*/  SHF.L.U32 R2, R2, 0x1f, RZ ;  /* 0x0000001f02027819 */ /* 0x000fe200000006ff */
[----:B-1-3--:R-:W-:-:S07]  /*3190*/  IMAD.U32 R0, RZ, RZ, UR6 ;  /* 0x00000006ff007e24 */ /* 0x00afce000f8e00ff */
.L_x_61:
[----:B-1----:R1:W2:Y:S02]  /*31a0*/  SYNCS.PHASECHK.TRANS64.TRYWAIT P0, [R0+URZ], R2 ;  /* 0x00000002000075a7 */ /* 0x0022a400080011ff */
[----:B--2---:R-:W-:Y:S05]  /*31b0*/  @!P0 NANOSLEEP.SYNCS 0x989680 ;  /* 0x009896800000895d */ /* 0x004fea0003900000 */
[----:B------:R-:W2:Y:S02]  /*31c0*/  @!P0 SYNCS.PHASECHK.TRANS64 P0, [R0+URZ], R2 ;  /* 0x00000002000085a7 */ /* 0x000ea400080010ff */
[----:B--2---:R-:W-:Y:S05]  /*31d0*/  @P0 EXIT ;  /* 0x000000000000094d */ /* 0x004fea0003800000 */
[----:B------:R-:W-:Y:S05]  /*31e0*/  BRA `(.L_x_61) ;  /* 0xfffffffc00ec7947 */ /* 0x000fea000383ffff */
.L_x_23:
[----:B------:R-:W-:-:S04]  /*31f0*/  UISETP.NE.AND UP1, UPT, UR37, URZ, UPT ;  /* 0x000000ff2500728c */ /* 0x000fc8000bf25270 */
[----:B------:R-:W-:-:S09]  /*3200*/  UISETP.NE.OR UP1, UPT, UR10, 0x1, UP1 ;  /* 0x000000010a00788c */ /* 0x000fd20008f25670 */
[----:B------:R-:W-:Y:S05]  /*3210*/  BRA.U UP1, `(.L_x_62) ;  /* 0x00000005014c7547 */ /* 0x000fea000b800000 */
[----:B------:R-:W-:Y:S01]  /*3220*/  HFMA2 R11, -RZ, RZ, 0, 0 ;  /* 0x00000000ff0b7431 */ /* 0x000fe200000001ff */
[----:B------:R-:W-:Y:S01]  /*3230*/  ISETP.GE.U32.AND P2, PT, R10, 0x2, PT ;  /* 0x000000020a00780c */ /* 0x000fe20003f46070 */
[----:B------:R-:W-:Y:S01]  /*3240*/  IMAD.MOV.U32 R12, RZ, RZ, 0x1 ;  /* 0x00000001ff0c7424 */ /* 0x000fe200078e00ff */
[----:B------:R-:W-:Y:S01]  /*3250*/  CS2R R8, SRZ ;  /* 0x0000000000087805 */ /* 0x000fe2000001ff00 */
[----:B------:R-:W-:Y:S01]  /*3260*/  IMAD.MOV.U32 R3, RZ, RZ, RZ ;  /* 0x000000ffff037224 */ /* 0x000fe200078e00ff */
[----:B------:R-:W-:Y:S01]  /*3270*/  UMOV UR4, 0x400 ;  /* 0x0000040000047882 */ /* 0x000fe20000000000 */
[----:B------:R-:W-:Y:S01]  /*3280*/  UMOV UR6, URZ ;  /* 0x000000ff00067c82 */ /* 0x000fe20008000000 */
[----:B------:R-:W-:-:S12]  /*3290*/  ULEA UR37, UR37, UR4, 0x18 ;  /* 0x0000000425257291 */ /* 0x000fd8000f8ec0ff */
.L_x_66:
[----:B------:R-:W-:Y:S02]  /*32a0*/  LEA R0, R3, UR37, 0x3 ;  /* 0x0000002503007c11 */ /* 0x000fe4000f8e18ff */
[----:B------:R-:W-:-:S03]  /*32b0*/  SHF.L.U32 R4, R8, 0x1f, RZ ;  /* 0x0000001f08047819 */ /* 0x000fc600000006ff */
[----:B------:R-:W-:Y:S01]  /*32c0*/  VIADD R5, R0, 0x1d0 ;  /* 0x000001d000057836 */ /* 0x000fe20000000000 */
[----:B------:R-:W1:Y:S02]  /*32d0*/  SYNCS.PHASECHK.TRANS64.TRYWAIT P0, [R0+URZ+0x1c0], R4 ;  /* 0x0001c004000075a7 */ /* 0x000e6400080011ff */
[----:B-1----:R-:W-:Y:S05]  /*32e0*/  @!P0 BRA `(.L_x_63) ;  /* 0x0000006400148947 */ /* 0x002fea0003800000 */
.L_x_193:
[----:B------:R-:W-:Y:S01]  /*32f0*/  ULEA UR5, UR6, UR37, 0x3 ;  /* 0x0000002506057291 */ /* 0x000fe2000f8e18ff */
[----:B-1----:R-:W-:Y:S01]  /*3300*/  PRMT R0, RZ, 0x654, R5 ;  /* 0x00000654ff007816 */ /* 0x002fe20000000005 */
[----:B------:R-:W-:Y:S01]  /*3310*/  @!P2 IMAD.MOV.U32 R4, RZ, RZ, 0x10 ;  /* 0x00000010ff04a424 */ /* 0x000fe200078e00ff */
[----:B------:R-:W-:Y:S01]  /*3320*/  SHF.L.U32 R5, R12, 0x1f, RZ ;  /* 0x0000001f0c057819 */ /* 0x000fe200000006ff */
[----:B------:R-:W-:Y:S01]  /*3330*/  UIADD3 UR4, UPT, UPT, UR5, 0x160, URZ ;  /* 0x0000016005047890 */ /* 0x000fe2000fffe0ff */
[----:B------:R1:W-:Y:S05]  /*3340*/  SYNCS.ARRIVE.TRANS64.RED.A1T0 RZ, [R0+URZ], RZ ;  /* 0x000000ff00ff79a7 */ /* 0x0003ea00081004ff */
[----:B------:R-:W-:Y:S01]  /*3350*/  IMAD.U32 R6, RZ, RZ, UR4 ;  /* 0x00000004ff067e24 */ /* 0x000fe2000f8e00ff */
[----:B------:R-:W2:Y:S04]  /*3360*/  SYNCS.PHASECHK.TRANS64.TRYWAIT P0, [UR5+0x170], R5 ;  /* 0x00017005ff0075a7 */ /* 0x000ea80008001105 */
[----:B------:R-:W-:Y:S01]  /*3370*/  PRMT R6, R10, 0x654, R6 ;  /* 0x000006540a067816 */ /* 0x000fe20000000006 */
[----:B-12---:R-:W-:Y:S06]  /*3380*/  @!P0 BRA `(.L_x_64) ;  /* 0x0000006400008947 */ /* 0x006fec0003800000 */
.L_x_195:
[----:B------:R-:W-:Y:S01]  /*3390*/  ULEA UR4, UR6, UR37, 0x4 ;  /* 0x0000002506047291 */ /* 0x000fe2000f8e20ff */
[----:B------:R-:W-:Y:S01]  /*33a0*/  SEL R2, R6, R2, !P2 ;  /* 0x0000000206027207 */ /* 0x000fe20005000000 */
[----:B------:R-:W-:Y:S01]  /*33b0*/  UIADD3 UR5, UPT, UPT, UR5, 0x160, URZ ;  /* 0x0000016005057890 */ /* 0x000fe2000fffe0ff */
[----:B-1----:R-:W-:Y:S01]  /*33c0*/  LEA R0, R11, UR37, 0x3 ;  /* 0x000000250b007c11 */ /* 0x002fe2000f8e18ff */
[----:B------:R-:W-:Y:S01]  /*33d0*/  UIADD3 UR4, UPT, UPT, UR4, 0x1f0, URZ ;  /* 0x000001f004047890 */ /* 0x000fe2000fffe0ff */
[----:B------:R1:W-:Y:S01]  /*33e0*/  @!P2 SYNCS.ARRIVE.TRANS64.RED RZ, [R2+URZ], R4 ;  /* 0x0000000402ffa9a7 */ /* 0x0003e200080004ff */
[----:B------:R-:W-:Y:S01]  /*33f0*/  UIADD3 UR6, UPT, UPT, UR6, 0x1, URZ ;  /* 0x0000000106067890 */ /* 0x000fe2000fffe0ff */
[----:B------:R-:W-:-:S03]  /*3400*/  VIADD R3, R3, 0x1 ;  /* 0x0000000103037836 */ /* 0x000fc60000000000 */
[----:B------:R-:W-:Y:S02]  /*3410*/  UISETP.NE.AND UP0, UPT, UR6, 0x2, UPT ;  /* 0x000000020600788c */ /* 0x000fe4000bf05270 */
[----:B------:R-:W-:Y:S01]  /*3420*/  ISETP.NE.AND P0, PT, R3, 0x2, PT ;  /* 0x000000020300780c */ /* 0x000fe20003f05270 */
[----:B------:R-:W-:Y:S06]  /*3430*/  UGETNEXTWORKID.BROADCAST [UR4], [UR5] ;  /* 0x00000000040073ca */ /* 0x000fec0008000100 */
[----:B------:R-:W-:Y:S02]  /*3440*/  USEL UR4, URZ, 0x1, UP0 ;  /* 0x00000001ff047887 */ /* 0x000fe40008000000 */
[----:B------:R-:W-:-:S04]  /*3450*/  USEL UR6, UR6, URZ, UP0 ;  /* 0x000000ff06067287 */ /* 0x000fc80008000000 */
[----:B------:R-:W-:Y:S02]  /*3460*/  LOP3.LUT R12, R12, UR4, RZ, 0x3c, !PT ;  /* 0x000000040c0c7c12 */ /* 0x000fe4000f8e3cff */
[----:B-1----:R-:W-:-:S04]  /*3470*/  SHF.L.U32 R4, R9, 0x1f, RZ ;  /* 0x0000001f09047819 */ /* 0x002fc800000006ff */
[----:B------:R-:W1:Y:S02]  /*3480*/  SYNCS.PHASECHK.TRANS64.TRYWAIT P1, [R0+URZ+0x160], R4 ;  /* 0x00016004000075a7 */ /* 0x000e6400080211ff */
[----:B-1----:R-:W-:Y:S05]  /*3490*/  @!P1 BRA `(.L_x_65) ;  /* 0x0000006000d49947 */ /* 0x002fea0003800000 */
.L_x_196:
[----:B-1----:R-:W-:Y:S01]  /*34a0*/  LEA R4, R11, UR37, 0x4 ;  /* 0x000000250b047c11 */ /* 0x002fe2000f8e20ff */
[----:B------:R-:W-:Y:S01]  /*34b0*/  VIADD R0, R0, 0x170 ;  /* 0x0000017000007836 */ /* 0x000fe20000000000 */
[----:B------:R-:W-:Y:S01]  /*34c0*/  SEL R3, R3, RZ, P0 ;  /* 0x000000ff03037207 */ /* 0x000fe20000000000 */
[----:B------:R-:W-:-:S03]  /*34d0*/  VIADD R11, R11, 0x1 ;  /* 0x000000010b0b7836 */ /* 0x000fc60000000000 */
[----:B------:R-:W1:Y:S01]  /*34e0*/  LDS.128 R4, [R4+0x1f0] ;  /* 0x0001f00004047984 */ /* 0x000e620000000c00 */
[----:B------:R-:W-:Y:S02]  /*34f0*/  PRMT R0, RZ, 0x654, R0 ;  /* 0x00000654ff007816 */ /* 0x000fe40000000000 */
[C---:B------:R-:W-:Y:S01]  /*3500*/  ISETP.NE.AND P1, PT, R11.reuse, 0x2, PT ;  /* 0x000000020b00780c */ /* 0x040fe20003f25270 */
[----:B------:R-:W-:Y:S01]  /*3510*/  @!PT LDS RZ, [RZ] ;  /* 0x00000000fffff984 */ /* 0x000fe20000000800 */
[----:B------:R-:W-:Y:S01]  /*3520*/  @!PT LDS RZ, [RZ] ;  /* 0x00000000fffff984 */ /* 0x000fe20000000800 */
[----:B------:R-:W-:Y:S01]  /*3530*/  @!PT LDS RZ, [RZ] ;  /* 0x00000000fffff984 */ /* 0x000fe20000000800 */
[----:B------:R-:W-:Y:S01]  /*3540*/  @!PT LDS RZ, [RZ] ;  /* 0x00000000fffff984 */ /* 0x000fe20000000800 */
[----:B------:R2:W-:Y:S06]  /*3550*/  MEMBAR.ALL.CTA ;  /* 0x0000000000007992 */ /* 0x0005ec0000008000 */
[----:B--2---:R-:W2:Y:S01]  /*3560*/  FENCE.VIEW.ASYNC.S ;  /* 0x00000000000073c6 */ /* 0x004ea20000000000 */
[----:B------:R-:W-:Y:S01]  /*3570*/  SEL R11, R11, RZ, P1 ;  /* 0x000000ff0b0b7207 */ /* 0x000fe20000800000 */
[----:B--2---:R2:W-:Y:S01]  /*3580*/  SYNCS.ARRIVE.TRANS64.RED.A1T0 RZ, [R0+URZ], RZ ;  /* 0x000000ff00ff79a7 */ /* 0x0045e200081004ff */
[----:B-1----:R-:W-:-:S02]  /*3590*/  LOP3.LUT P3, RZ, R6, 0x1, RZ, 0xc0, !PT ;  /* 0x0000000106ff7812 */ /* 0x002fc4000786c0ff */
[----:B------:R-:W-:-:S04]  /*35a0*/  SEL R4, RZ, 0x1, P1 ;  /* 0x00000001ff047807 */ /* 0x000fc80000800000 */
[----:B------:R-:W-:Y:S02]  /*35b0*/  LOP3.LUT R9, R9, R4, RZ, 0x3c, !PT ;  /* 0x0000000409097212 */ /* 0x000fe400078e3cff */
[----:B--2---:R-:W-:-:S04]  /*35c0*/  SEL R0, RZ, 0x1, P0 ;  /* 0x00000001ff007807 */ /* 0x004fc80000000000 */
[----:B------:R-:W-:Y:S01]  /*35d0*/  LOP3.LUT R8, R8, R0, RZ, 0x3c, !PT ;  /* 0x0000000008087212 */ /* 0x000fe200078e3cff */
[----:B------:R-:W-:Y:S06]  /*35e0*/  @P3 BRA `(.L_x_66) ;  /* 0xfffffffc002c3947 */ /* 0x000fec000383ffff */
[----:B------:R-:W-:Y:S01]  /*35f0*/  ULEA UR5, UR6, UR37, 0x3 ;  /* 0x0000002506057291 */ /* 0x000fe2000f8e18ff */
[----:B------:R-:W-:-:S08]  /*3600*/  SHF.L.U32 R2, R12, 0x1f, RZ ;  /* 0x0000001f0c027819 */ /* 0x000fd000000006ff */
[----:B------:R-:W1:Y:S02]  /*3610*/  SYNCS.PHASECHK.TRANS64 P0, [UR5+0x170], R2 ;  /* 0x00017002ff0075a7 */ /* 0x000e640008001005 */
[----:B-1----:R-:W-:Y:S05]  /*3620*/  @P0 BRA `(.L_x_67) ;  /* 0x0000000000080947 */ /* 0x002fea0003800000 */
[----:B------:R-:W1:Y:S02]  /*3630*/  SYNCS.PHASECHK.TRANS64.TRYWAIT P0, [UR5+0x170], R2 ;  /* 0x00017002ff0075a7 */ /* 0x000e640008001105 */
[----:B-1----:R-:W-:Y:S05]  /*3640*/  @!P0 BRA `(.L_x_68) ;  /* 0x00000060007c8947 */ /* 0x002fea0003800000 */
.L_x_67:
[----:B------:R-:W-:-:S04]  /*3650*/  UIADD3 UR4, UPT, UPT, UR6, 0x1, URZ ;  /* 0x0000000106047890 */ /* 0x000fc8000fffe0ff */
[----:B------:R-:W-:-:S04]  /*3660*/  UISETP.NE.AND UP0, UPT, UR4, 0x2, UPT ;  /* 0x000000020400788c */ /* 0x000fc8000bf05270 */
[----:B------:R-:W-:Y:S02]  /*3670*/  USEL UR7, URZ, 0x1, UP0 ;  /* 0x00000001ff077887 */ /* 0x000fe40008000000 */
[----:B------:R-:W-:-:S04]  /*3680*/  USEL UR4, UR4, URZ, UP0 ;  /* 0x000000ff04047287 */ /* 0x000fc80008000000 */
[----:B------:R-:W-:Y:S01]  /*3690*/  ULEA UR4, UR4, UR37, 0x3 ;  /* 0x0000002504047291 */ /* 0x000fe2000f8e18ff */
[----:B-1----:R-:W-:-:S04]  /*36a0*/  LOP3.LUT R2, R12, UR7, RZ, 0x3c, !PT ;  /* 0x000000070c027c12 */ /* 0x002fc8000f8e3cff */
[----:B------:R-:W-:-:S04]  /*36b0*/  SHF.L.U32 R0, R2, 0x1f, RZ ;  /* 0x0000001f02007819 */ /* 0x000fc800000006ff */
[----:B------:R-:W1:Y:S02]  /*36c0*/  SYNCS.PHASECHK.TRANS64 P0, [UR4+0x170], R0 ;  /* 0x00017000ff0075a7 */ /* 0x000e640008001004 */
[----:B-1----:R-:W-:Y:S05]  /*36d0*/  @P0 EXIT ;  /* 0x000000000000094d */ /* 0x002fea0003800000 */
[----:B------:R-:W-:Y:S02]  /*36e0*/  SHF.L.U32 R2, R2, 0x1f, RZ ;  /* 0x0000001f02027819 */ /* 0x000fe400000006ff */
[----:B------:R-:W-:-:S07]  /*36f0*/  MOV R0, UR4 ;  /* 0x0000000400007c02 */ /* 0x000fce0008000f00 */
.L_x_69:
[----:B-1----:R1:W2:Y:S02]  /*3700*/  SYNCS.PHASECHK.TRANS64.TRYWAIT P0, [R0+URZ+0x170], R2 ;  /* 0x00017002000075a7 */ /* 0x0022a400080011ff */
[----:B--2---:R-:W-:Y:S05]  /*3710*/  @!P0 NANOSLEEP.SYNCS 0x989680 ;  /* 0x009896800000895d */ /* 0x004fea0003900000 */
[----:B------:R-:W2:Y:S02]  /*3720*/  @!P0 SYNCS.PHASECHK.TRANS64 P0, [R0+URZ+0x170], R2 ;  /* 0x00017002000085a7 */ /* 0x000ea400080010ff */
[----:B--2---:R-:W-:Y:S05]  /*3730*/  @P0 EXIT ;  /* 0x000000000000094d */ /* 0x004fea0003800000 */
[----:B------:R-:W-:Y:S05]  /*3740*/  BRA `(.L_x_69) ;  /* 0xfffffffc00ec7947 */ /* 0x000fea000383ffff */
.L_x_62:
[----:B------:R-:W-:Y:S05]  /*3750*/  BRA.U UP4, `(.L_x_70) ;  /* 0x0000001104a07547 */ /* 0x000fea000b800000 */
[----:B------:R-:W-:Y:S01]  /*3760*/  UMOV UR4, 0x40 ;  /* 0x0000004000047882 */ /* 0x000fe20000000000 */
[----:B------:R-:W-:Y:S01]  /*3770*/  NOP ;  /* 0x0000000000007918 */ /* 0x000fe20000000000 */
[----:B------:R-:W-:Y:S01]  /*3780*/  ULEA UR4, UR37, UR4, 0x18 ;  /* 0x0000000425047291 */ /* 0x000fe2000f8ec0ff */
[----:B------:R-:W-:Y:S02]  /*3790*/  UMOV UR5, 0x400 ;  /* 0x0000040000057882 */ /* 0x000fe40000000000 */
[----:B------:R-:W-:-:S06]  /*37a0*/  ULEA UR37, UR37, UR5, 0x18 ;  /* 0x0000000525257291 */ /* 0x000fcc000f8ec0ff */
[----:B------:R-:W1:Y:S02]  /*37b0*/  LDS.U8 R2, [UR4+0x1c] ;  /* 0x00001c04ff027984 */ /* 0x000e640008000000 */
[----:B-1----:R-:W-:-:S13]  /*37c0*/  ISETP.NE.AND P0, PT, R2, RZ, PT ;  /* 0x000000ff0200720c */ /* 0x002fda0003f05270 */
[----:B------:R-:W-:Y:S05]  /*37d0*/  @P0 BRA `(.L_x_71) ;  /* 0x0000000400080947 */ /* 0x000fea0003800000 */
[----:B------:R-:W-:Y:S02]  /*37e0*/  UISETP.NE.U32.AND UP0, UPT, UR9, 0x1, UPT ;  /* 0x000000010900788c */ /* 0x000fe4000bf05070 */
[----:B------:R-:W-:-:S07]  /*37f0*/  UIADD3 UR6, UPT, UPT, UR4, 0x8, URZ ;  /* 0x0000000804067890 */ /* 0x000fce000fffe0ff */
[----:B------:R-:W-:Y:S05]  /*3800*/  BRA.U !UP0, `(.L_x_72) ;  /* 0x00000001089c7547 */ /* 0x000fea000b800000 */
[----:B------:R-:W-:Y:S01]  /*3810*/  ELECT P0, URZ, PT ;  /* 0x0000000000ff782f */ /* 0x000fe20003800000 */
[----:B------:R-:W-:-:S12]  /*3820*/  BSSY B0, `(.L_x_72) ;  /* 0x0000025000007945 */ /* 0x000fd80003800000 */
[----:B------:R-:W-:Y:S05]  /*3830*/  @!P0 BRA `(.L_x_73) ;  /* 0x00000000008c8947 */ /* 0x000fea0003800000 */
[----:B------:R-:W-:-:S05]  /*3840*/  UMOV UR5, 0x10 ;  /* 0x0000001000057882 */ /* 0x000fca0000000000 */
[----:B------:R-:W-:Y:S04]  /*3850*/  DEPBAR.LE SB1, 0x36 ;  /* 0x00009d800000791a */ /* 0x000fe80000000000 */
[----:B------:R-:W1:Y:S02]  /*3860*/  UTCATOMSWS.2CTA.FIND_AND_SET.ALIGN UP1, UR5, UR5 ;  /* 0x00000005000575e3 */ /* 0x000e640008220800 */
[----:B-1----:R-:W-:Y:S01]  /*3870*/  MOV R10, UR5 ;  /* 0x00000005000a7c02 */ /* 0x002fe20008000f00 */
[----:B------:R-:W-:Y:S06]  /*3880*/  BRA.U UP1, `(.L_x_74) ;  /* 0x0000000101187547 */ /* 0x000fec000b800000 */
.L_x_75:
[----:B------:R-:W-:Y:S05]  /*3890*/  NANOSLEEP 0x64 ;  /* 0x000000640000795d */ /* 0x000fea0003800000 */
[----:B------:R-:W-:-:S05]  /*38a0*/  UMOV UR5, 0x10 ;  /* 0x0000001000057882 */ /* 0x000fca0000000000 */
[----:B------:R-:W-:Y:S04]  /*38b0*/  DEPBAR.LE SB1, 0x36 ;  /* 0x00009d800000791a */ /* 0x000fe80000000000 */
[----:B------:R-:W1:Y:S02]  /*38c0*/  UTCATOMSWS.2CTA.FIND_AND_SET.ALIGN UP1, UR5, UR5 ;  /* 0x00000005000575e3 */ /* 0x000e640008220800 */
[----:B-1----:R-:W-:Y:S01]  /*38d0*/  MOV R10, UR5 ;  /* 0x00000005000a7c02 */ /* 0x002fe20008000f00 */
[----:B------:R-:W-:Y:S05]  /*38e0*/  BRA.U !UP1, `(.L_x_75) ;  /* 0xfffffffd09e87547 */ /* 0x000fea000b83ffff */
.L_x_74:
[----:B------:R-:W1:Y:S01]  /*38f0*/  LDS R5, [UR4+0x10] ;  /* 0x00001004ff057984 */ /* 0x000e620008000800 */
[----:B------:R-:W-:Y:S01]  /*3900*/  IMAD.U32 R3, RZ, RZ, UR37 ;  /* 0x00000025ff037e24 */ /* 0x000fe2000f8e00ff */
[----:B------:R-:W-:-:S03]  /*3910*/  MOV R2, UR8 ;  /* 0x0000000800027c02 */ /* 0x000fc60008000f00 */
[----:B------:R-:W-:Y:S01]  /*3920*/  VIADD R3, R3, 0x210 ;  /* 0x0000021003037836 */ /* 0x000fe20000000000 */
[----:B-1----:R-:W-:-:S04]  /*3930*/  SHF.L.U32 R5, R5, 0x1f, RZ ;  /* 0x0000001f05057819 */ /* 0x002fc800000006ff */
[----:B------:R-:W1:Y:S02]  /*3940*/  SYNCS.PHASECHK.TRANS64.TRYWAIT P0, [UR4+0x8], R5 ;  /* 0x00000805ff0075a7 */ /* 0x000e640008001104 */
[----:B-1----:R-:W-:Y:S05]  /*3950*/  @P0 BRA `(.L_x_76) ;  /* 0x0000000000080947 */ /* 0x002fea0003800000 */
[----:B------:R-:W1:Y:S02]  /*3960*/  SYNCS.PHASECHK.TRANS64.TRYWAIT P0, [UR4+0x8], R5 ;  /* 0x00000805ff0075a7 */ /* 0x000e640008001104 */
[----:B-1----:R-:W-:Y:S05]  /*3970*/  @!P0 BRA `(.L_x_77) ;  /* 0x0000005c00c88947 */ /* 0x002fea0003800000 */
.L_x_76:
[----:B-1----:R-:W-:Y:S01]  /*3980*/  HFMA2 R4, -RZ, RZ, 0, 5.9604644775390625e-08 ;  /* 0x00000001ff047431 */ /* 0x002fe200000001ff */
[----:B------:R-:W-:Y:S01]  /*3990*/  UPRMT UR5, UR8, 0x654, UR6 ;  /* 0x0000065408057896 */ /* 0x000fe20008000006 */
[----:B------:R-:W-:Y:S01]  /*39a0*/  IMAD.MOV.U32 R7, RZ, RZ, 0xffff ;  /* 0x0000ffffff077424 */ /* 0x000fe200078e00ff */
[----:B------:R-:W-:Y:S01]  /*39b0*/  PRMT R2, R2, 0x654, R3 ;  /* 0x0000065402027816 */ /* 0x000fe20000000003 */
[----:B------:R-:W-:Y:S02]  /*39c0*/  IMAD.MOV.U32 R5, RZ, RZ, 0x4 ;  /* 0x00000004ff057424 */ /* 0x000fe400078e00ff */
[----:B------:R-:W-:Y:S01]  /*39d0*/  IMAD.SHL.U32 R9, R10, 0x20, RZ ;  /* 0x000000200a097824 */ /* 0x000fe200078e00ff */
[----:B------:R-:W-:Y:S02]  /*39e0*/  MOV R3, UR5 ;  /* 0x0000000500037c02 */ /* 0x000fe40008000f00 */
[-C--:B------:R-:W-:Y:S01]  /*39f0*/  SHF.L.U32 R7, R7, R10.reuse, RZ ;  /* 0x0000000a07077219 */ /* 0x080fe200000006ff */
[----:B------:R1:W-:Y:S01]  /*3a00*/  SYNCS.ARRIVE.TRANS64.RED RZ, [UR5], R5 ;  /* 0x00000005ffff79a7 */ /* 0x0003e20008000405 */
[----:B------:R-:W-:Y:S01]  /*3a10*/  SHF.L.U32 R6, R4, R10, RZ ;  /* 0x0000000a04067219 */ /* 0x000fe200000006ff */
[----:B------:R1:W-:Y:S04]  /*3a20*/  STS [UR37+0x210], R9 ;  /* 0x00021009ff007988 */ /* 0x0003e80008000825 */
[----:B------:R1:W-:Y:S04]  /*3a30*/  STAS [R2.64], R10 ;  /* 0x0000000a02007dbd */ /* 0x0003e8000c0008ff */
[----:B------:R1:W-:Y:S04]  /*3a40*/  ATOMS.OR RZ, [UR4+0x14], R7 ;  /* 0x00001407ffff798c */ /* 0x0003e8000b000004 */
[----:B------:R1:W-:Y:S04]  /*3a50*/  ATOMS.OR RZ, [UR4+0x18], R6 ;  /* 0x00001806ffff798c */ /* 0x0003e8000b000004 */
[----:B------:R1:W-:Y:S02]  /*3a60*/  ATOMS.XOR RZ, [UR4+0x10], R4 ;  /* 0x00001004ffff798c */ /* 0x0003e4000b800004 */
.L_x_73:
[----:B------:R-:W-:Y:S05]  /*3a70*/  BSYNC B0 ;  /* 0x0000000000007941 */ /* 0x000fea0003800000 */
.L_x_72:
[----:B------:R-:W-:Y:S05]  /*3a80*/  BRA.U UP0, `(.L_x_78) ;  /* 0x00000001006c7547 */ /* 0x000fea000b800000 */
[----:B------:R-:W-:-:S03]  /*3a90*/  UMOV UR5, 0xffffffff ;  /* 0xffffffff00057882 */ /* 0x000fc60000000000 */
[----:B------:R-:W-:Y:S05]  /*3aa0*/  BRA.DIV UR5, `(.L_x_79) ;  /* 0x0000005e05947947 */ /* 0x000fea000b800000 */
[----:B------:R-:W-:-:S13]  /*3ab0*/  ELECT P6, URZ, PT ;  /* 0x0000000000ff782f */ /* 0x000fda00038c0000 */
.L_x_200:
[----:B------:R-:W-:Y:S05]  /*3ac0*/  @!P6 BRA `(.L_x_78) ;  /* 0x00000000005ce947 */ /* 0x000fea0003800000 */
[----:B-1----:R-:W1:Y:S02]  /*3ad0*/  LDS R3, [UR4+0x10] ;  /* 0x00001004ff037984 */ /* 0x002e640008000800 */
[----:B-1----:R-:W-:-:S04]  /*3ae0*/  SHF.L.U32 R3, R3, 0x1f, RZ ;  /* 0x0000001f03037819 */ /* 0x002fc800000006ff */
[----:B------:R-:W1:Y:S02]  /*3af0*/  SYNCS.PHASECHK.TRANS64.TRYWAIT P0, [UR4+0x8], R3 ;  /* 0x00000803ff0075a7 */ /* 0x000e640008001104 */
[----:B-1----:R-:W-:Y:S05]  /*3b00*/  @P0 BRA `(.L_x_80) ;  /* 0x0000000000080947 */ /* 0x002fea0003800000 */
[----:B------:R-:W1:Y:S02]  /*3b10*/  SYNCS.PHASECHK.TRANS64.TRYWAIT P0, [UR4+0x8], R3 ;  /* 0x00000803ff0075a7 */ /* 0x000e640008001104 */
[----:B-1----:R-:W-:Y:S05]  /*3b20*/  @!P0 BRA `(.L_x_81) ;  /* 0x0000005c00948947 */ /* 0x002fea0003800000 */
.L_x_80:
[----:B------:R-:W2:Y:S01]  /*3b30*/  LDS R5, [UR37+0x210] ;  /* 0x00021025ff057984 */ /* 0x000ea20008000800 */
[----:B-1----:R-:W-:Y:S02]  /*3b40*/  HFMA2 R2, -RZ, RZ, 0, 5.9604644775390625e-08 ;  /* 0x00000001ff027431 */ /* 0x002fe400000001ff */
[----:B------:R-:W-:Y:S01]  /*3b50*/  IMAD.MOV.U32 R3, RZ, RZ, 0xffff ;  /* 0x0000ffffff037424 */ /* 0x000fe200078e00ff */
[----:B------:R-:W-:Y:S01]  /*3b60*/  UPRMT UR5, UR8, 0x654, UR6 ;  /* 0x0000065408057896 */ /* 0x000fe20008000006 */
[----:B--2---:R-:W-:-:S03]  /*3b70*/  IMAD.SHL.U32 R4, R5, 0x20, RZ ;  /* 0x0000002005047824 */ /* 0x004fc600078e00ff */
[-C--:B------:R-:W-:Y:S02]  /*3b80*/  SHF.L.U32 R3, R3, R5.reuse, RZ ;  /* 0x0000000503037219 */ /* 0x080fe400000006ff */
[----:B------:R-:W-:Y:S01]  /*3b90*/  SHF.L.U32 R5, R2, R5, RZ ;  /* 0x0000000502057219 */ /* 0x000fe200000006ff */
[----:B------:R2:W-:Y:S04]  /*3ba0*/  STS [UR37+0x210], R4 ;  /* 0x00021004ff007988 */ /* 0x0005e80008000825 */
[----:B------:R2:W-:Y:S04]  /*3bb0*/  ATOMS.OR RZ, [UR4+0x14], R3 ;  /* 0x00001403ffff798c */ /* 0x0005e8000b000004 */
[----:B------:R2:W-:Y:S01]  /*3bc0*/  ATOMS.OR RZ, [UR4+0x18], R5 ;  /* 0x00001805ffff798c */ /* 0x0005e2000b000004 */
[----:B------:R-:W-:Y:S03]  /*3bd0*/  SYNCS.ARRIVE.TRANS64.RED.A1T0 RZ, [UR5], RZ ;  /* 0x000000ffffff79a7 */ /* 0x000fe60008100405 */
[----:B------:R2:W-:Y:S01]  /*3be0*/  ATOMS.XOR RZ, [UR4+0x10], R2 ;  /* 0x00001002ffff798c */ /* 0x0005e2000b800004 */
[----:B------:R-:W-:Y:S05]  /*3bf0*/  BRA `(.L_x_78) ;  /* 0x0000000000107947 */ /* 0x000fea0003800000 */
.L_x_71:
[----:B------:R-:W-:-:S05]  /*3c00*/  MOV R2, 0xffffffff ;  /* 0xffffffff00027802 */ /* 0x000fca0000000f00 */
[----:B------:R1:W-:Y:S02]  /*3c10*/  STS [UR37+0x210], R2 ;  /* 0x00021002ff007988 */ /* 0x0003e40008000825 */
[----:B-1----:R-:W-:Y:S02]  /*3c20*/  MOV R2, 0x3c40 ;  /* 0x00003c4000027802 */ /* 0x002fe40000000f00 */
[----:B-----5:R-:W-:Y:S05]  /*3c30*/  CALL.REL.NOINC `($__internal_1_$__cuda_sm10x_tcgen05_guardrail_trap_phase_invalid_during_alloc) ;  /* 0x0000006400247944 */ /* 0x020fea0003c00000 */
.L_x_78:
[----:B------:R-:W-:Y:S05]  /*3c40*/  WARPSYNC.ALL ;  /* 0x0000000000007948 */ /* 0x000fea0003800000 */
[----:B------:R-:W3:Y:S01]  /*3c50*/  S2UR UR11, SR_CgaCtaId ;  /* 0x00000000000b79c3 */ /* 0x000ee20000008800 */
[----:B------:R-:W-:Y:S01]  /*3c60*/  UMOV UR4, 0x400 ;  /* 0x0000040000047882 */ /* 0x000fe20000000000 */
[----:B------:R-:W-:-:S06]  /*3c70*/  NOP ;  /* 0x0000000000007918 */ /* 0x000fcc0000000000 */
[----:B------:R-:W-:Y:S06]  /*3c80*/  BAR.ARV 0x6, 0xa0 ;  /* 0x0182800000007b1d */ /* 0x000fec0000002000 */
[----:B------:R-:W4:Y:S01]  /*3c90*/  LDCU UR5, c[0x0][0x38c] ;  /* 0x00007180ff0577ac */ /* 0x000f220008000800 */
[----:B------:R-:W-:Y:S01]  /*3ca0*/  LOP3.LUT R0, R0, 0xffff, RZ, 0xc0, !PT ;  /* 0x0000ffff00007812 */ /* 0x000fe200078ec0ff */
[----:B-1----:R-:W-:Y:S01]  /*3cb0*/  IMAD.MOV.U32 R9, RZ, RZ, 0x1 ;  /* 0x00000001ff097424 */ /* 0x002fe200078e00ff */
[----:B------:R-:W-:Y:S01]  /*3cc0*/  LOP3.LUT R8, R8, 0xffff, RZ, 0xc0, !PT ;  /* 0x0000ffff08087812 */ /* 0x000fe200078ec0ff */
[----:B------:R-:W-:Y:S01]  /*3cd0*/  UMOV UR17, URZ ;  /* 0x000000ff00117c82 */ /* 0x000fe20008000000 */
[----:B------:R-:W-:Y:S01]  /*3ce0*/  R2UR UR12, R0 ;  /* 0x00000000000c72ca */ /* 0x000fe200000e0000 */
[----:B------:R-:W-:Y:S01]  /*3cf0*/  UMOV UR16, URZ ;  /* 0x000000ff00107c82 */ /* 0x000fe20008000000 */
[----:B------:R-:W-:Y:S01]  /*3d00*/  R2UR UR13, R8 ;  /* 0x00000000080d72ca */ /* 0x000fe200000e0000 */
[----:B------:R-:W-:Y:S01]  /*3d10*/  IMAD.MOV.U32 R8, RZ, RZ, RZ ;  /* 0x000000ffff087224 */ /* 0x000fe200078e00ff */
[----:B------:R-:W-:Y:S01]  /*3d20*/  UMOV UR15, URZ ;  /* 0x000000ff000f7c82 */ /* 0x000fe20008000000 */
[----:B---3--:R-:W-:-:S02]  /*3d30*/  ULEA UR11, UR11, UR4, 0x18 ;  /* 0x000000040b0b7291 */ /* 0x008fc4000f8ec0ff */
[----:B------:R-:W-:Y:S02]  /*3d40*/  UISETP.NE.AND UP2, UPT, UR9, URZ, UPT ;  /* 0x000000ff0900728c */ /* 0x000fe4000bf45270 */
[----:B------:R-:W-:Y:S02]  /*3d50*/  UIADD3 UR14, UPT, UPT, UR11, 0x6600, URZ ;  /* 0x000066000b0e7890 */ /* 0x000fe4000fffe0ff */
[----:B------:R-:W-:Y:S02]  /*3d60*/  UIADD3 UR4, UPT, UPT, UR11, 0x2a600, URZ ;  /* 0x0002a6000b047890 */ /* 0x000fe4000fffe0ff */
[----:B----4-:R-:W-:Y:S01]  /*3d70*/  UIADD3 UR5, UPT, UPT, UR5, 0x1f, URZ ;  /* 0x0000001f05057890 */ /* 0x010fe2000fffe0ff */
[----:B--2---:R-:W1:Y:S01]  /*3d80*/  LDS R2, [UR11+0x210] ;  /* 0x0002100bff027984 */ /* 0x004e620008000800 */
[----:B------:R-:W-:Y:S02]  /*3d90*/  USHF.R.U32.HI UR14, URZ, 0x4, UR14 ;  /* 0x00000004ff0e7899 */ /* 0x000fe4000801160e */
[----:B------:R-:W-:-:S02]  /*3da0*/  USHF.R.S32.HI UR10, URZ, 0x1f, UR5 ;  /* 0x0000001fff0a7899 */ /* 0x000fc40008011405 */
[----:B------:R-:W-:Y:S02]  /*3db0*/  USHF.R.U32.HI UR4, URZ, 0x4, UR4 ;  /* 0x00000004ff047899 */ /* 0x000fe40008011604 */
[----:B------:R-:W-:Y:S02]  /*3dc0*/  ULEA.HI UR10, UR10, UR5, URZ, 0x5 ;  /* 0x000000050a0a7291 */ /* 0x000fe4000f8f28ff */
[----:B------:R-:W-:Y:S02]  /*3dd0*/  ULOP3.LUT UR14, UR14, 0x3fff, URZ, 0xc0, !UPT ;  /* 0x00003fff0e0e7892 */ /* 0x000fe4000f8ec0ff */
[----:B------:R-:W-:Y:S02]  /*3de0*/  USHF.R.S32.HI UR10, URZ, 0x5, UR10 ;  /* 0x00000005ff0a7899 */ /* 0x000fe4000801140a */
[----:B------:R-:W-:Y:S02]  /*3df0*/  ULOP3.LUT UR4, UR4, 0x3fff, URZ, 0xc0, !UPT ;  /* 0x00003fff04047892 */ /* 0x000fe4000f8ec0ff */
[----:B------:R-:W-:-:S02]  /*3e00*/  UISETP.LT.AND UP0, UPT, UR10, 0x1, UPT ;  /* 0x000000010a00788c */ /* 0x000fc4000bf01270 */
[----:B------:R-:W-:Y:S02]  /*3e10*/  ULOP3.LUT UR14, UR14, 0x10000, URZ, 0xfc, !UPT ;  /* 0x000100000e0e7892 */ /* 0x000fe4000f8efcff */
[----:B------:R-:W-:Y:S02]  /*3e20*/  ULOP3.LUT UR4, UR4, 0x10000, URZ, 0xfc, !UPT ;  /* 0x0001000004047892 */ /* 0x000fe4000f8efcff */
[----:B------:R-:W-:Y:S01]  /*3e30*/  USEL UR23, UR10, 0x1, !UP0 ;  /* 0x000000010a177887 */ /* 0x000fe2000c000000 */
[----:B------:R-:W-:Y:S01]  /*3e40*/  UMOV UR28, 0x0 ;  /* 0x00000000001c7882 */ /* 0x000fe20000000000 */
[----:B------:R-:W-:Y:S01]  /*3e50*/  UMOV UR29, 0x10180490 ;  /* 0x10180490001d7882 */ /* 0x000fe20000000000 */
[----:B------:R-:W-:Y:S01]  /*3e60*/  UMOV UR24, 0x0 ;  /* 0x0000000000187882 */ /* 0x000fe20000000000 */
[----:B------:R-:W-:Y:S01]  /*3e70*/  UMOV UR25, 0x10180490 ;  /* 0x1018049000197882 */ /* 0x000fe20000000000 */
[----:B-1----:R-:W-:Y:S02]  /*3e80*/  R2UR UR18, R2 ;  /* 0x00000000021272ca */ /* 0x002fe400000e0000 */
[----:B------:R-:W-:-:S13]  /*3e90*/  CS2R R2, SRZ ;  /* 0x0000000000027805 */ /* 0x000fda000001ff00 */
.L_x_89:
[C---:B------:R-:W-:Y:S02]  /*3ea0*/  LEA R0, R8.reuse, UR11, 0x3 ;  /* 0x0000000b08007c11 */ /* 0x040fe4000f8e18ff */
[----:B------:R-:W-:Y:S02]  /*3eb0*/  SHF.L.U32 R4, R3, 0x1f, RZ ;  /* 0x0000001f03047819 */ /* 0x000fe400000006ff */
[----:B------:R-:W-:Y:S02]  /*3ec0*/  LEA R5, R8, UR11, 0x4 ;  /* 0x0000000b08057c11 */ /* 0x000fe4000f8e20ff */
[----:B------:R-:W1:Y:S02]  /*3ed0*/  SYNCS.PHASECHK.TRANS64.TRYWAIT P0, [R0+URZ+0x160], R4 ;  /* 0x00016004000075a7 */ /* 0x000e6400080011ff */
[----:B-1-34-:R-:W-:Y:S05]  /*3ee0*/  @!P0 BRA `(.L_x_82) ;  /* 0x0000005800bc8947 */ /* 0x01afea0003800000 */
.L_x_201:
[----:B-1----:R-:W1:Y:S01]  /*3ef0*/  LDS.128 R4, [R5+0x1f0] ;  /* 0x0001f00005047984 */ /* 0x002e620000000c00 */
[----:B------:R-:W-:Y:S02]  /*3f00*/  VIADD R0, R0, 0x170 ;  /* 0x0000017000007836 */ /* 0x000fe40000000000 */
[----:B------:R-:W-:Y:S01]  /*3f10*/  VIADD R8, R8, 0x1 ;  /* 0x0000000108087836 */ /* 0x000fe20000000000 */
[----:B------:R-:W-:Y:S01]  /*3f20*/  @!PT LDS RZ, [RZ] ;  /* 0x00000000fffff984 */ /* 0x000fe20000000800 */
[----:B------:R-:W-:Y:S01]  /*3f30*/  @!PT LDS RZ, [RZ] ;  /* 0x00000000fffff984 */ /* 0x000fe20000000800 */
[----:B------:R-:W-:Y:S01]  /*3f40*/  @!PT LDS RZ, [RZ] ;  /* 0x00000000fffff984 */ /* 0x000fe20000000800 */
[----:B------:R-:W-:Y:S01]  /*3f50*/  @!PT LDS RZ, [RZ] ;  /* 0x00000000fffff984 */ /* 0x000fe20000000800 */
[----:B------:R2:W-:Y:S06]  /*3f60*/  MEMBAR.ALL.CTA ;  /* 0x0000000000007992 */ /* 0x0005ec0000008000 */
[----:B--2---:R-:W2:Y:S01]  /*3f70*/  FENCE.VIEW.ASYNC.S ;  /* 0x00000000000073c6 */ /* 0x004ea20000000000 */
[----:B------:R-:W-:-:S04]  /*3f80*/  PRMT R0, RZ, 0x654, R0 ;  /* 0x00000654ff007816 */ /* 0x000fc80000000000 */
[----:B--2---:R2:W-:Y:S01]  /*3f90*/  SYNCS.ARRIVE.TRANS64.RED.A1T0 RZ, [R0+URZ], RZ ;  /* 0x000000ff00ff79a7 */ /* 0x0045e200081004ff */
[----:B-1----:R-:W-:Y:S01]  /*3fa0*/  LOP3.LUT P1, RZ, R6, 0x1, RZ, 0xc0, !PT ;  /* 0x0000000106ff7812 */ /* 0x002fe2000782c0ff */
[----:B--2---:R-:W-:-:S12]  /*3fb0*/  BRA.U UP2, `(.L_x_83) ;  /* 0x0000000102e07547 */ /* 0x004fd8000b800000 */
[----:B------:R-:W1:Y:S01]  /*3fc0*/  LDCU UR5, c[0x0][0x38c] ;  /* 0x00007180ff0577ac */ /* 0x000e620008000800 */
[----:B------:R-:W-:Y:S02]  /*3fd0*/  PLOP3.LUT P2, PT, PT, PT, PT, 0x80, 0x8 ;  /* 0x000000000008781c */ /* 0x000fe40003f4f070 */
[----:B------:R-:W-:Y:S01]  /*3fe0*/  SHF.L.U32 R4, R9, 0x1f, RZ ;  /* 0x0000001f09047819 */ /* 0x000fe200000006ff */
[----:B------:R-:W-:Y:S02]  /*3ff0*/  ULEA UR19, UR17, UR11, 0x3 ;  /* 0x0000000b11137291 */ /* 0x000fe4000f8e18ff */
[----:B------:R-:W-:Y:S02]  /*4000*/  UIMAD UR20, UR17, 0x60, UR18 ;  /* 0x00000060111478a4 */ /* 0x000fe4000f8e0212 */
[----:B-1----:R-:W-:-:S06]  /*4010*/  UISETP.GE.AND UP0, UPT, UR5, 0x1, UPT ;  /* 0x000000010500788c */ /* 0x002fcc000bf06270 */
[----:B------:R-:W-:-:S05]  /*4020*/  PLOP3.LUT P0, PT, PT, PT, UP0, 0x80, 0x8 ;  /* 0x000000000008781c */ /* 0x000fca0003f0f008 */
[----:B------:R-:W-:-:S08]  /*4030*/  @UP0 ULEA UR5, UR16, UR11, 0x3 ;  /* 0x0000000b10050291 */ /* 0x000fd0000f8e18ff */
[----:B------:R-:W-:-:S04]  /*4040*/  @P0 SHF.L.U32 R0, R2, 0x1f, RZ ;  /* 0x0000001f02000819 */ /* 0x000fc800000006ff */
[----:B------:R1:W2:Y:S01]  /*4050*/  @P0 SYNCS.PHASECHK.TRANS64.TRYWAIT P2, [UR5], R0 ;  /* 0x00000000ff0005a7 */ /* 0x0002a20008041105 */
[----:B------:R-:W3:Y:S02]  /*4060*/  SYNCS.PHASECHK.TRANS64.TRYWAIT P0, [UR19+0x1a0], R4 ;  /* 0x0001a004ff0075a7 */ /* 0x000ee40008001113 */
[----:B-123--:R-:W-:Y:S05]  /*4070*/  @!P0 BRA `(.L_x_84) ;  /* 0x00000058006c8947 */ /* 0x00efea0003800000 */
.L_x_203:
[----:B------:R-:W-:Y:S01]  /*4080*/  UMOV UR22, UR15 ;  /* 0x0000000f00167c82 */ /* 0x000fe20008000000 */
[----:B------:R-:W-:Y:S05]  /*4090*/  BRA.U !UP0, `(.L_x_85) ;  /* 0x0000000108987547 */ /* 0x000fea000b800000 */
[----:B------:R-:W-:Y:S02]  /*40a0*/  UIADD3 UR22, UPT, UPT, UR23, UR15, URZ ;  /* 0x0000000f17167290 */ /* 0x000fe4000fffe0ff */
[----:B------:R-:W-:Y:S01]  /*40b0*/  UPLOP3.LUT UP3, UPT, UPT, UPT, UPT, 0x40, 0x4 ;  /* 0x000000000004789c */ /* 0x000fe20003f6e870 */
[----:B------:R-:W-:Y:S01]  /*40c0*/  UMOV UR21, UR10 ;  /* 0x0000000a00157c82 */ /* 0x000fe20008000000 */
[----:B------:R-:W-:-:S09]  /*40d0*/  UMOV UR5, UR16 ;  /* 0x0000001000057c82 */ /* 0x000fd20008000000 */
.L_x_88:
[----:B--2---:R-:W-:Y:S01]  /*40e0*/  ULEA UR7, UR5, UR11, 0x3 ;  /* 0x0000000b05077291 */ /* 0x004fe2000f8e18ff */
[----:B---3--:R-:W-:Y:S11]  /*40f0*/  @P2 BRA `(.L_x_86) ;  /* 0x00000000000c2947 */ /* 0x008ff60003800000 */
[----:B-1----:R-:W-:Y:S04]  /*4100*/  SHF.L.U32 R4, R2, 0x1f, RZ ;  /* 0x0000001f02047819 */ /* 0x002fe800000006ff */
[----:B------:R-:W1:Y:S02]  /*4110*/  SYNCS.PHASECHK.TRANS64.TRYWAIT P0, [UR7], R4 ;  /* 0x00000004ff0075a7 */ /* 0x000e640008001107 */
[----:B-1----:R-:W-:Y:S05]  /*4120*/  @!P0 BRA `(.L_x_87) ;  /* 0x0000005800588947 */ /* 0x002fea0003800000 */
.L_x_86:
[----:B------:R-:W-:Y:S01]  /*4130*/  UISETP.NE.AND UP0, UPT, UR21, 0x1, UPT ;  /* 0x000000011500788c */ /* 0x000fe2000bf05270 */
[----:B------:R-:W-:Y:S01]  /*4140*/  PLOP3.LUT P2, PT, PT, PT, PT, 0x80, 0x8 ;  /* 0x000000000008781c */ /* 0x000fe20003f4f070 */
[----:B------:R-:W-:Y:S02]  /*4150*/  UIADD3 UR16, UPT, UPT, UR5, 0x1, URZ ;  /* 0x0000000105107890 */ /* 0x000fe4000fffe0ff */
[----:B------:R-:W-:Y:S02]  /*4160*/  UIMAD UR6, UR5, 0xc0, UR4 ;  /* 0x000000c0050678a4 */ /* 0x000fe4000f8e0204 */
[----:B------:R-:W-:Y:S01]  /*4170*/  UISETP.NE.AND UP1, UPT, UR16, 0x12, UPT ;  /* 0x000000121000788c */ /* 0x000fe2000bf25270 */
[----:B------:R-:W-:Y:S01]  /*4180*/  PLOP3.LUT P0, PT, PT, PT, UP0, 0x80, 0x8 ;  /* 0x000000000008781c */ /* 0x000fe20003f0f008 */
[----:B------:R-:W-:Y:S02]  /*4190*/  ULEA UR30, UR5, UR14, 0x9 ;  /* 0x0000000e051e7291 */ /* 0x000fe4000f8e48ff */
[----:B------:R-:W-:Y:S02]  /*41a0*/  USEL UR27, URZ, 0x1, UP1 ;  /* 0x00000001ff1b7887 */ /* 0x000fe40008800000 */
[----:B------:R-:W-:Y:S02]  /*41b0*/  USEL UR16, UR16, URZ, UP1 ;  /* 0x000000ff10107287 */ /* 0x000fe40008800000 */
[----:B------:R-:W-:Y:S02]  /*41c0*/  UIADD3 UR34, UPT, UPT, UR6, 0x2, URZ ;  /* 0x0000000206227890 */ /* 0x000fe4000fffe0ff */
[----:B------:R-:W-:Y:S01]  /*41d0*/  @UP0 ULEA UR26, UR16, UR11, 0x3 ;  /* 0x0000000b101a0291 */ /* 0x000fe2000f8e18ff */
[----:B------:R-:W-:Y:S01]  /*41e0*/  LOP3.LUT R2, R2, UR27, RZ, 0x3c, !PT ;  /* 0x0000001b02027c12 */ /* 0x000fe2000f8e3cff */
[----:B------:R-:W-:Y:S01]  /*41f0*/  UIADD3 UR32, UPT, UPT, UR30, 0x2, URZ ;  /* 0x000000021e207890 */ /* 0x000fe2000fffe0ff */
[----:B------:R-:W-:Y:S02]  /*4200*/  UMOV UR31, 0x80004020 ;  /* 0x80004020001f7882 */ /* 0x000fe40000000000 */
[----:B-1----:R-:W-:Y:S01]  /*4210*/  @P0 SHF.L.U32 R0, R2, 0x1f, RZ ;  /* 0x0000001f02000819 */ /* 0x002fe200000006ff */
[----:B------:R-:W-:Y:S01]  /*4220*/  UMOV UR35, 0x80004020 ;  /* 0x8000402000237882 */ /* 0x000fe20000000000 */
[----:B------:R-:W-:Y:S01]  /*4230*/  UMOV UR33, 0x80004020 ;  /* 0x8000402000217882 */ /* 0x000fe20000000000 */
[----:B------:R-:W-:Y:S01]  /*4240*/  UIADD3 UR15, UPT, UPT, UR15, 0x1, URZ ;  /* 0x000000010f0f7890 */ /* 0x000fe2000fffe0ff */
[----:B------:R2:W3:Y:S01]  /*4250*/  @P0 SYNCS.PHASECHK.TRANS64.TRYWAIT P2, [UR26], R0 ;  /* 0x00000000ff0005a7 */ /* 0x0004e2000804111a */
[----:B------:R-:W-:Y:S02]  /*4260*/  UIADD3 UR26, UPT, UPT, UR7, 0x90, URZ ;  /* 0x00000090071a7890 */ /* 0x000fe4000fffe0ff */
[----:B------:R-:W-:Y:S02]  /*4270*/  UISETP.NE.AND UP0, UPT, UR15, UR22, UPT ;  /* 0x000000160f00728c */ /* 0x000fe4000bf05270 */
[----:B------:R-:W-:Y:S01]  /*4280*/  UIADD3 UR21, UPT, UPT, UR21, -0x1, URZ ;  /* 0xffffffff15157890 */ /* 0x000fe2000fffe0ff */
[----:B------:R-:W-:Y:S01]  /*4290*/  UMOV UR7, 0x80004020 ;  /* 0x8000402000077882 */ /* 0x000fe20000000000 */
[----:B------:R-:W-:Y:S01]  /*42a0*/  UMOV UR5, UR16 ;  /* 0x0000001000057c82 */ /* 0x000fe20008000000 */
[----:B------:R2:W-:Y:S01]  /*42b0*/  UTCHMMA.2CTA gdesc[UR30], gdesc[UR6], tmem[UR20], tmem[UR28], idesc[UR29], UP3 ;  /* 0x00ff1c061e0075ea */ /* 0x0005e20009a00014 */
[----:B------:R-:W-:Y:S01]  /*42c0*/  UPLOP3.LUT UP3, UPT, UPT, UPT, UPT, 0x80, 0x8 ;  /* 0x000000000008789c */ /* 0x000fe20003f6f070 */
[----:B------:R2:W-:Y:S01]  /*42d0*/  UTCHMMA.2CTA gdesc[UR32], gdesc[UR34], tmem[UR20], tmem[UR24], idesc[UR25], UPT ;  /* 0x00ff1822200075ea */ /* 0x0005e2000ba00014 */
[----:B------:R2:W-:Y:S01]  /*42e0*/  UTCBAR.2CTA.MULTICAST [UR26], URZ, UR13 ;  /* 0x000000ff1a0073e9 */ /* 0x0005e2000820080d */
[----:B------:R-:W-:Y:S08]  /*42f0*/  BRA.U UP0, `(.L_x_88) ;  /* 0xfffffffd00787547 */ /* 0x000ff0000b83ffff */
.L_x_85:
[----:B------:R-:W-:Y:S01]  /*4300*/  UIADD3 UR19, UPT, UPT, UR19, 0x180, URZ ;  /* 0x0000018013137890 */ /* 0x000fe2000fffe0ff */
[----:B------:R-:W-:-:S08]  /*4310*/  UMOV UR15, UR22 ;  /* 0x00000016000f7c82 */ /* 0x000fd00008000000 */
[----:B------:R4:W-:Y:S01]  /*4320*/  UTCBAR.2CTA.MULTICAST [UR19], URZ, UR12 ;  /* 0x000000ff130073e9 */ /* 0x0009e2000820080c */
[----:B------:R-:W-:Y:S02]  /*4330*/  NOP ;  /* 0x0000000000007918 */ /* 0x000fe40000000000 */
.L_x_83:
[----:B------:R-:W-:Y:S01]  /*4340*/  UIADD3 UR17, UPT, UPT, UR17, 0x1, URZ ;  /* 0x0000000111117890 */ /* 0x000fe2000fffe0ff */
[----:B------:R-:W-:-:S03]  /*4350*/  ISETP.NE.AND P0, PT, R8, 0x2, PT ;  /* 0x000000020800780c */ /* 0x000fc60003f05270 */
[----:B------:R-:W-:Y:S01]  /*4360*/  UISETP.NE.AND UP0, UPT, UR17, 0x4, UPT ;  /* 0x000000041100788c */ /* 0x000fe2000bf05270 */
[----:B-12---:R-:W-:Y:S02]  /*4370*/  SEL R0, RZ, 0x1, P0 ;  /* 0x00000001ff007807 */ /* 0x006fe40000000000 */
[----:B------:R-:W-:Y:S01]  /*4380*/  SEL R8, R8, RZ, P0 ;  /* 0x000000ff08087207 */ /* 0x000fe20000000000 */
[----:B------:R-:W-:Y:S01]  /*4390*/  USEL UR5, URZ, 0x1, UP0 ;  /* 0x00000001ff057887 */ /* 0x000fe20008000000 */
[----:B------:R-:W-:Y:S01]  /*43a0*/  LOP3.LUT R3, R3, R0, RZ, 0x3c, !PT ;  /* 0x0000000003037212 */ /* 0x000fe200078e3cff */
[----:B------:R-:W-:-:S04]  /*43b0*/  USEL UR17, UR17, URZ, UP0 ;  /* 0x000000ff11117287 */ /* 0x000fc80008000000 */
[----:B------:R-:W-:Y:S01]  /*43c0*/  LOP3.LUT R9, R9, UR5, RZ, 0x3c, !PT ;  /* 0x0000000509097c12 */ /* 0x000fe2000f8e3cff */
[----:B------:R-:W-:Y:S07]  /*43d0*/  @P1 BRA `(.L_x_89) ;  /* 0xfffffff800b01947 */ /* 0x000fee000383ffff */
[----:B------:R-:W1:Y:S01]  /*43e0*/  S2UR UR4, SR_CgaCtaId ;  /* 0x00000000000479c3 */ /* 0x000e620000008800 */
[----:B------:R-:W-:Y:S01]  /*43f0*/  ELECT P0, URZ, PT ;  /* 0x0000000000ff782f */ /* 0x000fe20003800000 */
[----:B------:R-:W-:Y:S01]  /*4400*/  HFMA2 R0, -RZ, RZ, 0, 5.9604644775390625e-08 ;  /* 0x00000001ff007431 */ /* 0x000fe200000001ff */
[----:B------:R-:W-:-:S05]  /*4410*/  UMOV UR5, 0x40 ;  /* 0x0000004000057882 */ /* 0x000fca0000000000 */
[----:B------:R-:W-:Y:S01]  /*4420*/  UVIRTCOUNT.DEALLOC.SMPOOL 0x80 ;  /* 0x000000800000784c */ /* 0x000fe20000000000 */
[----:B------:R-:W-:Y:S02]  /*4430*/  UISETP.NE.AND UP0, UPT, UR9, URZ, UPT ;  /* 0x000000ff0900728c */ /* 0x000fe4000bf05270 */
[----:B-1----:R-:W-:-:S09]  /*4440*/  ULEA UR4, UR4, UR5, 0x18 ;  /* 0x0000000504047291 */ /* 0x002fd2000f8ec0ff */
[----:B------:R1:W-:Y:S01]  /*4450*/  @P0 STS.U8 [UR4+0x1c], R0 ;  /* 0x00001c00ff000988 */ /* 0x0003e20008000004 */
[----:B------:R-:W-:Y:S05]  /*4460*/  BRA.U UP0, `(.L_x_90) ;  /* 0x0000000100a07547 */ /* 0x000fea000b800000 */
[----:B------:R-:W-:Y:S01]  /*4470*/  UIADD3 UR5, UPT, UPT, UR11, 0x1a0, URZ ;  /* 0x000001a00b057890 */ /* 0x000fe2000fffe0ff */
[----:B------:R-:W-:-:S03]  /*4480*/  SHF.L.U32 R2, R9, 0x1f, RZ ;  /* 0x0000001f09027819 */ /* 0x000fc600000006ff */
[----:B------:R-:W-:-:S09]  /*4490*/  ULEA UR6, UR17, UR5, 0x3 ;  /* 0x0000000511067291 */ /* 0x000fd2000f8e18ff */
[----:B------:R-:W2:Y:S02]  /*44a0*/  SYNCS.PHASECHK.TRANS64.TRYWAIT P0, [UR6], R2 ;  /* 0x00000002ff0075a7 */ /* 0x000ea40008001106 */
[----:B--2---:R-:W-:Y:S05]  /*44b0*/  @!P0 BRA `(.L_x_91) ;  /* 0x00000054008c8947 */ /* 0x004fea0003800000 */
.L_x_206:
        /* <DEDUP_REMOVED lines=9> */
.L_x_208:
        /* <DEDUP_REMOVED lines=9> */
.L_x_210:
[----:B------:R-:W-:-:S04]  /*45e0*/  UIADD3 UR7, UPT, UPT, UR7, 0x1, URZ ;  /* 0x0000000107077890 */ /* 0x000fc8000fffe0ff */
[----:B------:R-:W-:-:S04]  /*45f0*/  UISETP.NE.AND UP1, UPT, UR7, 0x4, UPT ;  /* 0x000000040700788c */ /* 0x000fc8000bf25270 */
[----:B------:R-:W-:Y:S02]  /*4600*/  USEL UR6, URZ, 0x1, UP1 ;  /* 0x00000001ff067887 */ /* 0x000fe40008800000 */
[----:B------:R-:W-:-:S04]  /*4610*/  USEL UR7, UR7, URZ, UP1 ;  /* 0x000000ff07077287 */ /* 0x000fc80008800000 */
[----:B------:R-:W-:Y:S01]  /*4620*/  ULEA UR7, UR7, UR5, 0x3 ;  /* 0x0000000507077291 */ /* 0x000fe2000f8e18ff */
[----:B------:R-:W-:-:S04]  /*4630*/  LOP3.LUT R2, R2, UR6, RZ, 0x3c, !PT ;  /* 0x0000000602027c12 */ /* 0x000fc8000f8e3cff */
[----:B------:R-:W-:Y:S01]  /*4640*/  SHF.L.U32 R2, R2, 0x1f, RZ ;  /* 0x0000001f02027819 */ /* 0x000fe200000006ff */
[----:B-1----:R-:W-:-:S04]  /*4650*/  IMAD.U32 R0, RZ, RZ, UR7 ;  /* 0x00000007ff007e24 */ /* 0x002fc8000f8e00ff */
[----:B------:R1:W2:Y:S03]  /*4660*/  SYNCS.PHASECHK.TRANS64.TRYWAIT P0, [R0+URZ], R2 ;  /* 0x00000002000075a7 */ /* 0x0002a600080011ff */
[----:B--2---:R-:W-:Y:S05]  /*4670*/  @!P0 NANOSLEEP.SYNCS 0x989680 ;  /* 0x009896800000895d */ /* 0x004fea0003900000 */
[----:B------:R-:W2:Y:S02]  /*4680*/  @!P0 SYNCS.PHASECHK.TRANS64 P0, [R0+URZ], R2 ;  /* 0x00000002000085a7 */ /* 0x000ea400080010ff */
[----:B--2---:R-:W-:Y:S05]  /*4690*/  @P0 BRA `(.L_x_94) ;  /* 0x0000000000200947 */ /* 0x004fea0003800000 */
.L_x_95:
[----:B--2---:R2:W1:Y:S02]  /*46a0*/  SYNCS.PHASECHK.TRANS64.TRYWAIT P0, [R0+URZ], R2 ;  /* 0x00000002000075a7 */ /* 0x00446400080011ff */
[----:B-1----:R-:W-:Y:S05]  /*46b0*/  @!P0 NANOSLEEP.SYNCS 0x989680 ;  /* 0x009896800000895d */ /* 0x002fea0003900000 */
[----:B------:R-:W1:Y:S02]  /*46c0*/  @!P0 SYNCS.PHASECHK.TRANS64 P0, [R0+URZ], R2 ;  /* 0x00000002000085a7 */ /* 0x000e6400080010ff */
[----:B-1----:R-:W-:Y:S05]  /*46d0*/  @!P0 BRA `(.L_x_95) ;  /* 0xfffffffc00f08947 */ /* 0x002fea000383ffff */
[----:B------:R-:W-:Y:S05]  /*46e0*/  BRA `(.L_x_94) ;  /* 0x00000000000c7947 */ /* 0x000fea0003800000 */
.L_x_90:
[----:B------:R-:W-:-:S04]  /*46f0*/  UIADD3 UR5, UPT, UPT, UR11, 0x1e0, URZ ;  /* 0x000001e00b057890 */ /* 0x000fc8000fffe0ff */
[----:B------:R-:W-:-:S09]  /*4700*/  UPRMT UR5, UR8, 0x654, UR5 ;  /* 0x0000065408057896 */ /* 0x000fd20008000005 */
[----:B------:R-:W-:Y:S03]  /*4710*/  SYNCS.ARRIVE.TRANS64.RED.A1T0 RZ, [UR5], RZ ;  /* 0x000000ffffff79a7 */ /* 0x000fe60008100405 */
.L_x_94:
[----:B-12---:R-:W-:Y:S01]  /*4720*/  SHF.L.U32 R2, RZ, 0x1f, RZ ;  /* 0x0000001fff027819 */ /* 0x006fe200000006ff */
[----:B------:R-:W-:Y:S01]  /*4730*/  UIADD3 UR5, UPT, UPT, UR11, 0x1e0, URZ ;  /* 0x000001e00b057890 */ /* 0x000fe2000fffe0ff */
[----:B------:R-:W-:Y:S02]  /*4740*/  PLOP3.LUT P0, PT, PT, PT, UP0, 0x80, 0x8 ;  /* 0x000000000008781c */ /* 0x000fe40003f0f008 */
[----:B------:R-:W1:Y:S02]  /*4750*/  SYNCS.PHASECHK.TRANS64.TRYWAIT P1, [UR11+0x1e0], R2 ;  /* 0x0001e002ff0075a7 */ /* 0x000e64000802110b */
[----:B-1----:R-:W-:Y:S09]  /*4760*/  @!P1 BRA `(.L_x_96) ;  /* 0x0000005400289947 */ /* 0x002ff20003800000 */
.L_x_212:
[----:B------:R-:W-:Y:S02]  /*4770*/  @!UP0 UPRMT UR5, UR8, 0x654, UR5 ;  /* 0x0000065408058896 */ /* 0x000fe40008000005 */
[----:B------:R-:W-:Y:S01]  /*4780*/  ULOP3.LUT UR6, UR18, 0xffff, URZ, 0xc0, !UPT ;  /* 0x0000ffff12067892 */ /* 0x000fe2000f8ec0ff */
[----:B------:R-:W-:-:S03]  /*4790*/  UMOV UR8, 0xffff ;  /* 0x0000ffff00087882 */ /* 0x000fc60000000000 */
[----:B------:R-:W-:-:S03]  /*47a0*/  USHF.R.U32.HI UR6, URZ, 0x5, UR6 ;  /* 0x00000005ff067899 */ /* 0x000fc60008011606 */
[----:B------:R-:W-:Y:S01]  /*47b0*/  @!P0 SYNCS.ARRIVE.TRANS64.RED.A1T0 RZ, [UR5], RZ ;  /* 0x000000ffffff89a7 */ /* 0x000fe20008100405 */
[----:B------:R-:W-:Y:S01]  /*47c0*/  NOP ;  /* 0x0000000000007918 */ /* 0x000fe20000000000 */
[----:B-1----:R-:W1:Y:S01]  /*47d0*/  LDS R0, [UR4+0x14] ;  /* 0x00001404ff007984 */ /* 0x002e620008000800 */
[----:B------:R-:W-:Y:S01]  /*47e0*/  USHF.L.U32 UR8, UR8, UR6, URZ ;  /* 0x0000000608087299 */ /* 0x000fe200080006ff */
[----:B------:R-:W-:Y:S02]  /*47f0*/  UMOV UR5, 0x1 ;  /* 0x0000000100057882 */ /* 0x000fe40000000000 */
[----:B------:R-:W-:-:S03]  /*4800*/  USHF.L.U32 UR5, UR5, UR6, URZ ;  /* 0x0000000605057299 */ /* 0x000fc600080006ff */
[----:B-1----:R-:W-:-:S04]  /*4810*/  LOP3.LUT R0, R0, UR8, RZ, 0xc0, !PT ;  /* 0x0000000800007c12 */ /* 0x002fc8000f8ec0ff */
[----:B------:R-:W-:-:S13]  /*4820*/  ISETP.NE.AND P0, PT, R0, UR8, PT ;  /* 0x0000000800007c0c */ /* 0x000fda000bf05270 */
[----:B------:R-:W-:Y:S05]  /*4830*/  @P0 BRA `(.L_x_97) ;  /* 0x0000000000580947 */ /* 0x000fea0003800000 */
[----:B------:R-:W1:Y:S02]  /*4840*/  LDS R0, [UR4+0x18] ;  /* 0x00001804ff007984 */ /* 0x000e640008000800 */
[----:B-1----:R-:W-:-:S04]  /*4850*/  LOP3.LUT R0, R0, UR5, RZ, 0xc0, !PT ;  /* 0x0000000500007c12 */ /* 0x002fc8000f8ec0ff */
[----:B------:R-:W-:-:S13]  /*4860*/  ISETP.NE.AND P0, PT, R0, UR5, PT ;  /* 0x0000000500007c0c */ /* 0x000fda000bf05270 */
[----:B------:R-:W-:Y:S05]  /*4870*/  @P0 BRA `(.L_x_98) ;  /* 0x00000000003c0947 */ /* 0x000fea0003800000 */
[----:B------:R-:W1:Y:S01]  /*4880*/  S2R R2, SR_LANEID ;  /* 0x0000000000027919 */ /* 0x000e620000000000 */
[----:B------:R-:W-:Y:S01]  /*4890*/  ULOP3.LUT UR8, URZ, UR8, URZ, 0x33, !UPT ;  /* 0x00000008ff087292 */ /* 0x000fe2000f8e33ff */
[----:B------:R-:W-:Y:S02]  /*48a0*/  VOTEU.ANY UR7, UPT, PT ;  /* 0x0000000000077886 */ /* 0x000fe400038e0100 */
[----:B------:R-:W-:-:S03]  /*48b0*/  UFLO.U32 UR7, UR7 ;  /* 0x00000007000772bd */ /* 0x000fc600080e0000 */
[----:B------:R-:W-:-:S04]  /*48c0*/  IMAD.U32 R0, RZ, RZ, UR8 ;  /* 0x00000008ff007e24 */ /* 0x000fc8000f8e00ff */
[----:B------:R2:W3:Y:S02]  /*48d0*/  REDUX UR6, R0 ;  /* 0x00000000000673c4 */ /* 0x0004e40000000000 */
[----:B------:R1:W-:Y:S02]  /*48e0*/  UTCATOMSWS.AND URZ, UR8 ;  /* 0x0000000800ff79e3 */ /* 0x0003e40008000000 */
[----:B-1----:R-:W-:Y:S02]  /*48f0*/  ISETP.EQ.U32.AND P0, PT, R2, UR7, PT ;  /* 0x0000000702007c0c */ /* 0x002fe4000bf02070 */
[----:B--2---:R-:W-:Y:S02]  /*4900*/  LOP3.LUT R0, RZ, UR5, RZ, 0x33, !PT ;  /* 0x00000005ff007c12 */ /* 0x004fe4000f8e33ff */
[----:B---3--:R-:W-:Y:S02]  /*4910*/  MOV R2, UR6 ;  /* 0x0000000600027c02 */ /* 0x008fe40008000f00 */
[----:B------:R-:W1:Y:S07]  /*4920*/  REDUX UR5, R0 ;  /* 0x00000000000573c4 */ /* 0x000e6e0000000000 */
[----:B------:R2:W-:Y:S01]  /*4930*/  @P0 ATOMS.AND RZ, [UR4+0x14], R2 ;  /* 0x00001402ffff098c */ /* 0x0005e2000a800004 */
[----:B-1----:R-:W-:-:S05]  /*4940*/  IMAD.U32 R0, RZ, RZ, UR5 ;  /* 0x00000005ff007e24 */ /* 0x002fca000f8e00ff */
[----:B------:R2:W-:Y:S01]  /*4950*/  @P0 ATOMS.AND RZ, [UR4+0x18], R0 ;  /* 0x00001800ffff098c */ /* 0x0005e2000a800004 */
[----:B------:R-:W-:Y:S05]  /*4960*/  BRA `(.L_x_99) ;  /* 0x0000000000147947 */ /* 0x000fea0003800000 */
.L_x_98:
[----:B------:R-:W-:Y:S02]  /*4970*/  MOV R2, 0x4990 ;  /* 0x0000499000027802 */ /* 0x000fe40000000f00 */
[----:B---345:R-:W-:Y:S05]  /*4980*/  CALL.REL.NOINC `($__internal_0_$__cuda_sm10x_tcgen05_guardrail_trap_col_being_dealloced_not_returned_by_alloc) ;  /* 0x0000005400c47944 */ /* 0x038fea0003c00000 */
[----:B------:R-:W-:Y:S05]  /*4990*/  BRA `(.L_x_99) ;  /* 0x0000000000087947 */ /* 0x000fea0003800000 */
.L_x_97:
[----:B------:R-:W-:Y:S02]  /*49a0*/  MOV R2, 0x49c0 ;  /* 0x000049c000027802 */ /* 0x000fe40000000f00 */
[----:B---345:R-:W-:Y:S05]  /*49b0*/  CALL.REL.NOINC `($__internal_2_$__cuda_sm10x_tcgen05_guardrail_trap_unallocated_columns_being_dealloced) ;  /* 0x0000005400d07944 */ /* 0x038fea0003c00000 */
.L_x_99:
[----:B------:R-:W-:Y:S01]  /*49c0*/  NOP ;  /* 0x0000000000007918 */ /* 0x000fe20000000000 */
[----:B----4-:R-:W-:Y:S05]  /*49d0*/  EXIT ;  /* 0x000000000000794d */ /* 0x010fea0003800000 */
.L_x_70:
[----:B------:R-:W-:-:S09]  /*49e0*/  UISETP.NE.OR UP5, UPT, UR10, 0x3, !UP5 ;  /* 0x000000030a00788c */ /* 0x000fd2000efa5670 */
[----:B------:R-:W-:Y:S05]  /*49f0*/  BRA.U UP5, `(.L_x_100) ;  /* 0x0000000d05a47547 */ /* 0x000fea000b800000 */
[----:B------:R-:W1:Y:S01]  /*4a00*/  LDCU.64 UR6, c[0x0][0x888] ;  /* 0x00011100ff0677ac */ /* 0x000e620008000a00 */
[----:B------:R-:W2:Y:S01]  /*4a10*/  LDC R0, c[0x0][0xb30] ;  /* 0x0002cc00ff007b82 */ /* 0x000ea20000000800 */
[----:B------:R-:W-:Y:S02]  /*4a20*/  HFMA2 R27, -RZ, RZ, 0, 0 ;  /* 0x00000000ff1b7431 */ /* 0x000fe400000001ff */
[----:B------:R-:W-:Y:S01]  /*4a30*/  IMAD.MOV.U32 R29, RZ, RZ, 0x1 ;  /* 0x00000001ff1d7424 */ /* 0x000fe200078e00ff */
[----:B------:R-:W3:Y:S01]  /*4a40*/  LDCU.64 UR4, c[0x0][0x890] ;  /* 0x00011200ff0477ac */ /* 0x000ee20008000a00 */
[----:B------:R-:W-:Y:S01]  /*4a50*/  IMAD.MOV.U32 R28, RZ, RZ, RZ ;  /* 0x000000ffff1c7224 */ /* 0x000fe200078e00ff */
[----:B------:R-:W-:Y:S01]  /*4a60*/  MOV R25, 0x2000 ;  /* 0x0000200000197802 */ /* 0x000fe20000000f00 */
[----:B------:R-:W-:Y:S01]  /*4a70*/  UPLOP3.LUT UP1, UPT, UPT, UPT, UPT, 0x40, 0x4 ;  /* 0x000000000004789c */ /* 0x000fe20003f2e870 */
[----:B------:R-:W4:Y:S08]  /*4a80*/  LDC R24, c[0x0][0x370] ;  /* 0x0000dc00ff187b82 */ /* 0x000f300000000800 */
[----:B------:R-:W4:Y:S01]  /*4a90*/  LDC R3, c[0x0][0xb0c] ;  /* 0x0002c300ff037b82 */ /* 0x000f220000000800 */
[----:B-1----:R-:W-:-:S03]  /*4aa0*/  UISETP.NE.U32.AND UP2, UPT, UR6, URZ, UPT ;  /* 0x000000ff0600728c */ /* 0x002fc6000bf45070 */
[----:B------:R-:W-:Y:S01]  /*4ab0*/  UMOV UR6, 0x400 ;  /* 0x0000040000067882 */ /* 0x000fe20000000000 */
[----:B------:R-:W-:Y:S02]  /*4ac0*/  UISETP.NE.AND.EX UP2, UPT, UR7, URZ, UPT, UP2 ;  /* 0x000000ff0700728c */ /* 0x000fe4000bf45320 */
[----:B------:R-:W-:Y:S01]  /*4ad0*/  ULEA UR6, UR37, UR6, 0x18 ;  /* 0x0000000625067291 */ /* 0x000fe2000f8ec0ff */
[----:B------:R-:W1:Y:S01]  /*4ae0*/  LDC R18, c[0x0][0xb20] ;  /* 0x0002c800ff127b82 */ /* 0x000e620000000800 */
[----:B---3--:R-:W-:Y:S01]  /*4af0*/  UISETP.NE.U32.AND UP3, UPT, UR4, URZ, UPT ;  /* 0x000000ff0400728c */ /* 0x008fe2000bf65070 */
[----:B--2---:R-:W-:Y:S01]  /*4b00*/  ISETP.NE.AND P1, PT, R0, 0x1, PT ;  /* 0x000000010000780c */ /* 0x004fe20003f25270 */
[----:B------:R-:W-:Y:S02]  /*4b10*/  UIADD3 UR7, UPT, UPT, UR6, 0x130, URZ ;  /* 0x0000013006077890 */ /* 0x000fe4000fffe0ff */
[----:B------:R-:W-:Y:S02]  /*4b20*/  UIADD3 UR25, UPT, UPT, UR6, 0x120, URZ ;  /* 0x0000012006197890 */ /* 0x000fe4000fffe0ff */
[----:B------:R-:W-:Y:S01]  /*4b30*/  UIADD3 UR17, UPT, UPT, UR6, 0x128, URZ ;  /* 0x0000012806117890 */ /* 0x000fe2000fffe0ff */
[----:B------:R-:W2:Y:S01]  /*4b40*/  LDC.64 R30, c[0x0][0x348] ;  /* 0x0000d200ff1e7b82 */ /* 0x000ea20000000a00 */
[----:B------:R-:W-:-:S02]  /*4b50*/  UPRMT UR7, UR37, 0x654, UR7 ;  /* 0x0000065425077896 */ /* 0x000fc40008000007 */
[----:B------:R-:W-:-:S05]  /*4b60*/  UISETP.NE.AND.EX UP3, UPT, UR5, URZ, UPT, UP3 ;  /* 0x000000ff0500728c */ /* 0x000fca000bf65330 */
[----:B------:R-:W3:Y:S08]  /*4b70*/  LDC.64 R16, c[0x0][0xb10] ;  /* 0x0002c400ff107b82 */ /* 0x000ef00000000a00 */
[----:B------:R-:W1:Y:S08]  /*4b80*/  LDC.64 R6, c[0x0][0xb18] ;  /* 0x0002c600ff067b82 */ /* 0x000e700000000a00 */
[----:B------:R-:W1:Y:S08]  /*4b90*/  LDC.64 R4, c[0x0][0xb28] ;  /* 0x0002ca00ff047b82 */ /* 0x000e700000000a00 */
[----:B----4-:R-:W1:Y:S02]  /*4ba0*/  LDC R19, c[0x0][0x374] ;  /* 0x0000dd00ff137b82 */ /* 0x010e640000000800 */
.L_x_110:
[C---:B------:R-:W-:Y:S02]  /*4bb0*/  LEA R0, R28.reuse, UR6, 0x3 ;  /* 0x000000061c007c11 */ /* 0x040fe4000f8e18ff */
[----:B------:R-:W-:Y:S02]  /*4bc0*/  SHF.L.U32 R2, R27, 0x1f, RZ ;  /* 0x0000001f1b027819 */ /* 0x000fe400000006ff */
[----:B------:R-:W-:Y:S02]  /*4bd0*/  LEA R20, R28, UR6, 0x4 ;  /* 0x000000061c147c11 */ /* 0x000fe4000f8e20ff */
[----:B----4-:R-:W4:Y:S02]  /*4be0*/  SYNCS.PHASECHK.TRANS64.TRYWAIT P0, [R0+URZ+0x160], R2 ;  /* 0x00016002000075a7 */ /* 0x010f2400080011ff */
[----:B----4-:R-:W-:Y:S05]  /*4bf0*/  @!P0 BRA `(.L_x_101) ;  /* 0x00000050001c8947 */ /* 0x010fea0003800000 */
.L_x_213:
[----:B------:R-:W-:Y:S01]  /*4c00*/  ISETP.GE.AND P0, PT, R37, 0x1, PT ;  /* 0x000000012500780c */ /* 0x000fe20003f06270 */
[----:B------:R-:W1:Y:S01]  /*4c10*/  LDS.128 R20, [R20+0x1f0] ;  /* 0x0001f00014147984 */ /* 0x000e620000000c00 */
[----:B----4-:R-:W-:Y:S01]  /*4c20*/  VIADD R0, R0, 0x170 ;  /* 0x0000017000007836 */ /* 0x010fe20000000000 */
[----:B------:R-:W-:Y:S01]  /*4c30*/  @!PT LDS RZ, [RZ] ;  /* 0x00000000fffff984 */ /* 0x000fe20000000800 */
[----:B------:R-:W-:Y:S01]  /*4c40*/  @!PT LDS RZ, [RZ] ;  /* 0x00000000fffff984 */ /* 0x000fe20000000800 */
[----:B------:R-:W-:Y:S01]  /*4c50*/  @!PT LDS RZ, [RZ] ;  /* 0x00000000fffff984 */ /* 0x000fe20000000800 */
[----:B------:R-:W-:Y:S01]  /*4c60*/  @!PT LDS RZ, [RZ] ;  /* 0x00000000fffff984 */ /* 0x000fe20000000800 */
[----:B------:R4:W-:Y:S06]  /*4c70*/  MEMBAR.ALL.CTA ;  /* 0x0000000000007992 */ /* 0x0009ec0000008000 */
[----:B----4-:R-:W4:Y:S01]  /*4c80*/  FENCE.VIEW.ASYNC.S ;  /* 0x00000000000073c6 */ /* 0x010f220000000000 */
[----:B------:R-:W-:Y:S04]  /*4c90*/  PRMT R0, RZ, 0x654, R0 ;  /* 0x00000654ff007816 */ /* 0x000fe80000000000 */
[----:B----4-:R4:W-:Y:S01]  /*4ca0*/  SYNCS.ARRIVE.TRANS64.RED.A1T0 RZ, [R0+URZ], RZ ;  /* 0x000000ff00ff79a7 */ /* 0x0109e200081004ff */
[----:B-1----:R-:W-:Y:S11]  /*4cb0*/  LOP3.LUT P3, RZ, R22, 0x1, RZ, 0xc0, !PT ;  /* 0x0000000116ff7812 */ /* 0x002ff6000786c0ff */
[----:B------:R-:W-:Y:S02]  /*4cc0*/  @!UPT UIADD3 URZ, UPT, UPT, URZ, URZ, URZ ;  /* 0x000000fffffff290 */ /* 0x000fe4000fffe0ff */
[----:B------:R-:W-:Y:S02]  /*4cd0*/  @P3 MOV R11, R20 ;  /* 0x00000014000b3202 */ /* 0x000fe40000000f00 */
[----:B------:R-:W-:Y:S01]  /*4ce0*/  @P3 LOP3.LUT R10, R21, 0xffff, RZ, 0xc0, !PT ;  /* 0x0000ffff150a3812 */ /* 0x000fe200078ec0ff */
[----:B----4-:R-:W-:Y:S06]  /*4cf0*/  @!P0 BRA `(.L_x_102) ;  /* 0x0000000000a48947 */ /* 0x010fec0003800000 */
[-C--:B------:R-:W-:Y:S01]  /*4d00*/  IMAD.HI.U32 R0, R19, R7.reuse, RZ ;  /* 0x0000000713007227 */ /* 0x080fe200078e00ff */
[----:B------:R-:W-:Y:S02]  /*4d10*/  ISETP.NE.AND P0, PT, R6, 0x1, PT ;  /* 0x000000010600780c */ /* 0x000fe40003f05270 */
[----:B------:R-:W-:Y:S01]  /*4d20*/  ISETP.NE.AND P2, PT, R37, 0x1, PT ;  /* 0x000000012500780c */ /* 0x000fe20003f45270 */
[----:B---3--:R-:W-:Y:S01]  /*4d30*/  IMAD.HI.U32 R9, R24, R16, RZ ;  /* 0x0000001018097227 */ /* 0x008fe200078e00ff */
[----:B------:R-:W-:Y:S02]  /*4d40*/  SHF.R.U32.HI R0, RZ, R18, R0 ;  /* 0x00000012ff007219 */ /* 0x000fe40000011600 */
[----:B------:R-:W-:Y:S01]  /*4d50*/  ISETP.NE.AND P4, PT, R3, 0x1, PT ;  /* 0x000000010300780c */ /* 0x000fe20003f85270 */
[----:B------:R-:W-:Y:S01]  /*4d60*/  IMAD.HI.U32 R13, R10, R7, RZ ;  /* 0x000000070a0d7227 */ /* 0x000fe200078e00ff */
[----:B------:R-:W-:Y:S02]  /*4d70*/  SHF.R.U32.HI R9, RZ, R17, R9 ;  /* 0x00000011ff097219 */ /* 0x000fe40000011609 */
[----:B------:R-:W-:Y:S01]  /*4d80*/  SEL R0, R19, R0, !P0 ;  /* 0x0000000013007207 */ /* 0x000fe20004000000 */
[----:B------:R-:W-:Y:S01]  /*4d90*/  IMAD.HI.U32 R12, R11, R16, RZ ;  /* 0x000000100b0c7227 */ /* 0x000fe200078e00ff */
[----:B------:R-:W-:Y:S03]  /*4da0*/  SEL R9, R24, R9, !P4 ;  /* 0x0000000918097207 */ /* 0x000fe60006000000 */
[-C--:B------:R-:W-:Y:S01]  /*4db0*/  IMAD.HI.U32 R8, R0, R4.reuse, RZ ;  /* 0x0000000400087227 */ /* 0x080fe200078e00ff */
[----:B------:R-:W-:Y:S03]  /*4dc0*/  SHF.R.U32.HI R12, RZ, R17, R12 ;  /* 0x00000011ff0c7219 */ /* 0x000fe6000001160c */
[----:B------:R-:W-:Y:S01]  /*4dd0*/  IMAD.HI.U32 R2, R9, R4, RZ ;  /* 0x0000000409027227 */ /* 0x000fe200078e00ff */
[-C--:B------:R-:W-:Y:S02]  /*4de0*/  @P2 SHF.R.U32.HI R0, RZ, R5.reuse, R8 ;  /* 0x00000005ff002219 */ /* 0x080fe40000011608 */
[----:B------:R-:W-:Y:S02]  /*4df0*/  SHF.R.U32.HI R8, RZ, R18, R13 ;  /* 0x00000012ff087219 */ /* 0x000fe4000001160d */
[----:B------:R-:W-:Y:S01]  /*4e00*/  @P2 SHF.R.U32.HI R9, RZ, R5, R2 ;  /* 0x00000005ff092219 */ /* 0x000fe20000011602 */
[----:B------:R-:W-:Y:S01]  /*4e10*/  IMAD R0, R37, R0, RZ ;  /* 0x0000000025007224 */ /* 0x000fe200078e02ff */
[----:B------:R-:W-:Y:S02]  /*4e20*/  SEL R8, R10, R8, !P0 ;  /* 0x000000080a087207 */ /* 0x000fe40004000000 */
[----:B------:R-:W-:Y:S01]  /*4e30*/  SEL R2, R11, R12, !P4 ;  /* 0x0000000c0b027207 */ /* 0x000fe20006000000 */
[C---:B------:R-:W-:Y:S01]  /*4e40*/  IMAD R12, R37.reuse, R9, RZ ;  /* 0x00000009250c7224 */ /* 0x040fe200078e02ff */
[C---:B------:R-:W-:Y:S01]  /*4e50*/  ISETP.GE.AND P0, PT, R8.reuse, R0, PT ;  /* 0x000000000800720c */ /* 0x040fe20003f06270 */
[----:B------:R-:W-:Y:S03]  /*4e60*/  IMAD.HI.U32 R0, R8, R4, RZ ;  /* 0x0000000408007227 */ /* 0x000fe600078e00ff */
[----:B------:R-:W-:Y:S02]  /*4e70*/  ISETP.GE.OR P0, PT, R2, R12, P0 ;  /* 0x0000000c0200720c */ /* 0x000fe40000706670 */
[-C--:B------:R-:W-:Y:S04]  /*4e80*/  SHF.R.U32.HI R0, RZ, R5.reuse, R0 ;  /* 0x00000005ff007219 */ /* 0x080fe80000011600 */
[----:B------:R-:W-:Y:S05]  /*4e90*/  SEL R13, R8, R0, !P2 ;  /* 0x00000000080d7207 */ /* 0x000fea0005000000 */
[----:B------:R-:W-:Y:S02]  /*4ea0*/  IMAD.MOV R12, RZ, RZ, -R13 ;  /* 0x000000ffff0c7224 */ /* 0x000fe400078e0a0d */
[C---:B------:R-:W-:Y:S04]  /*4eb0*/  @!P0 IMAD.HI.U32 R0, R2.reuse, R4, RZ ;  /* 0x0000000402008227 */ /* 0x040fe800078e00ff */
[----:B------:R-:W-:Y:S01]  /*4ec0*/  IMAD R12, R37, R12, R8 ;  /* 0x0000000c250c7224 */ /* 0x000fe200078e0208 */
[----:B------:R-:W-:Y:S04]  /*4ed0*/  @!P0 SHF.R.U32.HI R0, RZ, R5, R0 ;  /* 0x00000005ff008219 */ /* 0x000fe80000011600 */
[----:B------:R-:W-:Y:S04]  /*4ee0*/  @!P0 SEL R0, R2, R0, !P2 ;  /* 0x0000000002008207 */ /* 0x000fe80005000000 */
[----:B------:R-:W-:Y:S01]  /*4ef0*/  @!P0 IADD3 R13, PT, PT, R13, -R0, RZ ;  /* 0x800000000d0d8210 */ /* 0x000fe20007ffe0ff */
[----:B------:R-:W-:Y:S01]  /*4f00*/  @!P0 IMAD R0, R9, R12, R0 ;  /* 0x0000000c09008224 */ /* 0x000fe200078e0200 */
[----:B------:R-:W-:Y:S01]  /*4f10*/  IADD3 R9, PT, PT, -R8, RZ, RZ ;  /* 0x000000ff08097210 */ /* 0x000fe20007ffe1ff */
[--C-:B------:R-:W-:Y:S02]  /*4f20*/  IMAD.MOV R12, RZ, RZ, -R2.reuse ;  /* 0x000000ffff0c7224 */ /* 0x100fe400078e0a02 */
[----:B------:R-:W-:Y:S02]  /*4f30*/  @!P0 IMAD R8, R13, R37, R2 ;  /* 0x000000250d088224 */ /* 0x000fe400078e0202 */
[----:B------:R-:W-:Y:S02]  /*4f40*/  @!P0 IMAD.MOV.U32 R2, RZ, RZ, R0 ;  /* 0x000000ffff028224 */ /* 0x000fe400078e0000 */
[----:B------:R-:W-:Y:S02]  /*4f50*/  IMAD R11, R3, R12, R11 ;  /* 0x0000000c030b7224 */ /* 0x000fe400078e020b */
[----:B------:R-:W-:Y:S02]  /*4f60*/  IMAD R10, R6, R9, R10 ;  /* 0x00000009060a7224 */ /* 0x000fe400078e020a */
[----:B------:R-:W-:Y:S02]  /*4f70*/  IMAD R11, R2, R3, R11 ;  /* 0x00000003020b7224 */ /* 0x000fe400078e020b */
[----:B------:R-:W-:Y:S02]  /*4f80*/  IMAD R10, R8, R6, R10 ;  /* 0x00000006080a7224 */ /* 0x000fe400078e020a */
.L_x_102:
[----:B------:R-:W-:Y:S05]  /*4f90*/  BRA.U UP1, `(.L_x_103) ;  /* 0x0000000101107547 */ /* 0x000fea000b800000 */
[----:B------:R-:W-:Y:S04]  /*4fa0*/  MOV R2, UR14 ;  /* 0x0000000e00027c02 */ /* 0x000fe80008000f00 */
[----:B------:R-:W-:Y:S04]  /*4fb0*/  SHF.L.U32 R2, R2, 0x1f, RZ ;  /* 0x0000001f02027819 */ /* 0x000fe800000006ff */
[----:B------:R-:W1:Y:S02]  /*4fc0*/  SYNCS.PHASECHK.TRANS64.TRYWAIT P0, [UR6+0x158], R2 ;  /* 0x00015802ff0075a7 */ /* 0x000e640008001106 */
[----:B-1----:R-:W-:Y:S05]  /*4fd0*/  @!P0 BRA `(.L_x_104) ;  /* 0x0000004c00388947 */ /* 0x002fea0003800000 */
.L_x_103:
[----:B------:R-:W-:Y:S02]  /*4fe0*/  R2UR UR27, R14 ;  /* 0x000000000e1b72ca */ /* 0x000fe400000e0000 */
[----:B------:R-:W-:Y:S02]  /*4ff0*/  R2UR UR26, R15 ;  /* 0x000000000f1a72ca */ /* 0x000fe400000e0000 */
[----:B------:R-:W-:Y:S02]  /*5000*/  ISETP.NE.U32.AND P2, PT, RZ, UR4, PT ;  /* 0x00000004ff007c0c */ /* 0x000fe4000bf45070 */
[----:B------:R-:W-:Y:S02]  /*5010*/  SHF.L.U32 R14, R29, 0x1f, RZ ;  /* 0x0000001f1d0e7819 */ /* 0x000fe400000006ff */
[----:B------:R-:W-:Y:S05]  /*5020*/  ISETP.NE.AND.EX P2, PT, RZ, UR5, PT, P2 ;  /* 0x00000005ff007c0c */ /* 0x000fea000bf45320 */
[----:B------:R-:W-:Y:S02]  /*5030*/  USHF.L.U32 UR27, UR27, 0x7, URZ ;  /* 0x000000071b1b7899 */ /* 0x000fe400080006ff */
[----:B------:R-:W-:Y:S01]  /*5040*/  UIMAD UR26, UR26, 0x60, URZ ;  /* 0x000000601a1a78a4 */ /* 0x000fe2000f8e02ff */
[----:B------:R-:W-:Y:S11]  /*5050*/  BRA.U !UP3, `(.L_x_105) ;  /* 0x000000010b347547 */ /* 0x000ff6000b800000 */
[----:B------:R-:W-:Y:S01]  /*5060*/  UPLOP3.LUT UP0, UPT, UPT, UPT, UP2, 0x80, 0x8 ;  /* 0x000000000008789c */ /* 0x000fe20003f0f020 */
[----:B-1----:R-:W-:Y:S02]  /*5070*/  HFMA2 R0, -RZ, RZ, 0, 5.9604644775390625e-08 ;  /* 0x00000001ff007431 */ /* 0x002fe400000001ff */
[----:B------:R-:W-:Y:S03]  /*5080*/  IMAD.MOV.U32 R92, RZ, RZ, 0x1 ;  /* 0x00000001ff5c7424 */ /* 0x000fe600078e00ff */
[----:B------:R-:W-:Y:S05]  /*5090*/  PLOP3.LUT P0, PT, PT, PT, UP0, 0x80, 0x8 ;  /* 0x000000000008781c */ /* 0x000fea0003f0f008 */
[----:B------:R-:W1:Y:S01]  /*50a0*/  @UP0 LDCU.64 UR10, c[0x0][0x888] ;  /* 0x00011100ff0a07ac */ /* 0x000e620008000a00 */
[----:B------:R-:W-:Y:S07]  /*50b0*/  @UP0 UIMAD UR8, UR36, UR4, URZ ;  /* 0x00000004240802a4 */ /* 0x000fee000f8e02ff */
[----:B------:R-:W-:Y:S01]  /*50c0*/  @!P0 PRMT R92, R0, 0x7610, R92 ;  /* 0x00007610005c8816 */ /* 0x000fe2000000005c */
[----:B-1----:R-:W-:Y:S03]  /*50d0*/  @UP0 UIMAD.WIDE UR10, UR8, 0x4, UR10 ;  /* 0x00000004080a08a5 */ /* 0x002fe6000f8e020a */
[----:B------:R-:W1:Y:S03]  /*50e0*/  @!UP0 LDCU UR8, c[0x0][0x880] ;  /* 0x00011000ff0887ac */ /* 0x000e660008000800 */
[----:B------:R-:W-:Y:S01]  /*50f0*/  IMAD.U32 R8, RZ, RZ, UR10 ;  /* 0x0000000aff087e24 */ /* 0x000fe2000f8e00ff */
[----:B------:R-:W-:Y:S05]  /*5100*/  MOV R9, UR11 ;  /* 0x0000000b00097c02 */ /* 0x000fea0008000f00 */
[----:B-----5:R4:W5:Y:S02]  /*5110*/  @P0 LDG.E R49, desc[UR46][R8.64] ;  /* 0x0000002e08310981 */ /* 0x020964000c1e1900 */
[----:B-1--4-:R-:W-:Y:S07]  /*5120*/  @!P0 IMAD.U32 R49, RZ, RZ, UR8 ;  /* 0x00000008ff318e24 */ /* 0x012fee000f8e00ff */
.L_x_105:
[----:B-----5:R-:W-:Y:S01]  /*5130*/  @!P2 FSETP.EQ.AND P0, PT, R49, RZ, PT ;  /* 0x000000ff3100a20b */ /* 0x020fe20003f02000 */
[----:B------:R-:W-:Y:S01]  /*5140*/  @!UPT UIADD3 URZ, UPT, UPT, URZ, URZ, URZ ;  /* 0x000000fffffff290 */ /* 0x000fe2000fffe0ff */
[----:B------:R-:W-:Y:S11]  /*5150*/  @!P2 BRA `(.L_x_106) ;  /* 0x000000000014a947 */ /* 0x000ff60003800000 */
[----:B------:R-:W-:Y:S02]  /*5160*/  LOP3.LUT P2, RZ, R92, 0xff, RZ, 0xc0, !PT ;  /* 0x000000ff5cff7812 */ /* 0x000fe4000784c0ff */
[----:B------:R-:W-:Y:S04]  /*5170*/  PLOP3.LUT P0, PT, PT, PT, UP0, 0x80, 0x8 ;  /* 0x000000000008781c */ /* 0x000fe80003f0f008 */
[----:B------:R-:W-:Y:S07]  /*5180*/  PLOP3.LUT P0, PT, P0, PT, PT, 0x8, 0x80 ;  /* 0x000000000080781c */ /* 0x000fee000070e170 */
[----:B------:R-:W-:Y:S11]  /*5190*/  @P2 FSETP.EQ.AND P0, PT, R49, RZ, PT ;  /* 0x000000ff3100220b */ /* 0x000ff60003f02000 */
[----:B------:R-:W-:Y:S02]  /*51a0*/  @!UPT UIADD3 URZ, UPT, UPT, URZ, URZ, URZ ;  /* 0x000000fffffff290 */ /* 0x000fe4000fffe0ff */
.L_x_106:
[----:B------:R-:W4:Y:S01]  /*51b0*/  SYNCS.PHASECHK.TRANS64.TRYWAIT P2, [UR6+0x138], R14 ;  /* 0x0001380eff0075a7 */ /* 0x000f220008041106 */
[----:B------:R-:W-:Y:S04]  /*51c0*/  ELECT P4, URZ, PT ;  /* 0x0000000000ff782f */ /* 0x000fe80003880000 */
[----:B------:R-:W-:Y:S11]  /*51d0*/  PLOP3.LUT P4, PT, P0, P4, PT, 0xf2, 0x2f ;  /* 0x00000000002f781c */ /* 0x000ff60000789e72 */
[----:B------:R-:W-:Y:S02]  /*51e0*/  @!UPT UIADD3 URZ, UPT, UPT, URZ, URZ, URZ ;  /* 0x000000fffffff290 */ /* 0x000fe4000fffe0ff */
[----:B--2---:R-:W-:Y:S05]  /*51f0*/  @!P4 IADD3 R8, P0, PT, R30, 0x580, RZ ;  /* 0x000005801e08c810 */ /* 0x004fea0007f1e0ff */
[----:B-1----:R-:W-:Y:S01]  /*5200*/  @!P4 IMAD.X R2, RZ, RZ, R31, P0 ;  /* 0x000000ffff02c224 */ /* 0x002fe200000e061f */
[----:B----4-:R-:W-:Y:S07]  /*5210*/  @!P2 BRA `(.L_x_107) ;  /* 0x0000004800c0a947 */ /* 0x010fee0003800000 */
.L_x_216:
[----:B------:R-:W-:Y:S01]  /*5220*/  @!P4 R2UR UR8, R2 ;  /* 0x000000000208c2ca */ /* 0x000fe200000e0000 */
[----:B------:R-:W-:Y:S01]  /*5230*/  VOTEU.ALL UP1, P4 ;  /* 0x0000000000ff7886 */ /* 0x000fe20002020000 */
[----:B------:R-:W-:Y:S01]  /*5240*/  @!P4 R2UR UR9, R8 ;  /* 0x000000000809c2ca */ /* 0x000fe200000e0000 */
[----:B-1----:R-:W-:Y:S01]  /*5250*/  @!P4 IMAD.MOV.U32 R0, RZ, RZ, 0x2000 ;  /* 0x00002000ff00c424 */ /* 0x002fe200078e00ff */
[----:B------:R-:W-:Y:S01]  /*5260*/  UMOV UR10, 0x0 ;  /* 0x00000000000a7882 */ /* 0x000fe20000000000 */
[----:B------:R-:W-:Y:S01]  /*5270*/  UMOV UR11, 0x10000000 ;  /* 0x10000000000b7882 */ /* 0x000fe20000000000 */
[----:B------:R-:W-:Y:S01]  /*5280*/  @!UP1 UIADD3 UR24, UPT, UPT, UR6, 0x400, URZ ;  /* 0x0000040006189890 */ /* 0x000fe2000fffe0ff */
[----:B------:R-:W-:Y:S01]  /*5290*/  VOTEU.ALL UP1, P4 ;  /* 0x0000000000ff7886 */ /* 0x000fe20002020000 */
[----:B------:R-:W-:Y:S05]  /*52a0*/  UMOV UR28, UR36 ;  /* 0x00000024001c7c82 */ /* 0x000fea0008000000 */
[----:B------:R-:W-:Y:S01]  /*52b0*/  IMAD.U32 R9, RZ, RZ, UR8 ;  /* 0x00000008ff097e24 */ /* 0x000fe2000f8e00ff */
[----:B------:R-:W-:Y:S01]  /*52c0*/  UPRMT UR8, UR37, 0x654, UR25 ;  /* 0x0000065425087896 */ /* 0x000fe20008000019 */
[----:B------:R-:W-:Y:S03]  /*52d0*/  IMAD.U32 R8, RZ, RZ, UR9 ;  /* 0x00000009ff087e24 */ /* 0x000fe6000f8e00ff */
[----:B------:R-:W-:Y:S02]  /*52e0*/  @!P4 R2UR UR13, R9 ;  /* 0x00000000090dc2ca */ /* 0x000fe400000e0000 */
[----:B------:R-:W-:Y:S02]  /*52f0*/  @!P4 R2UR UR12, R8 ;  /* 0x00000000080cc2ca */ /* 0x000fe400000e0000 */
[----:B------:R-:W-:Y:S05]  /*5300*/  @!P4 IADD3 R8, P0, PT, R30, 0x580, RZ ;  /* 0x000005801e08c810 */ /* 0x000fea0007f1e0ff */
[----:B------:R-:W-:Y:S06]  /*5310*/  @!P4 IMAD.X R2, RZ, RZ, R31, P0 ;  /* 0x000000ffff02c224 */ /* 0x000fec00000e061f */
[----:B------:R1:W-:Y:S01]  /*5320*/  @!UP1 UTMALDG.3D [UR24], [UR12], desc[UR10] ;  /* 0x00000a180c0095b4 */ /* 0x0003e20008011000 */
[----:B------:R1:W-:Y:S01]  /*5330*/  @!P4 SYNCS.ARRIVE.TRANS64.RED.A0TR RZ, [UR6+0x120], R0 ;  /* 0x00012000ffffc9a7 */ /* 0x0003e20008300406 */
[----:B------:R-:W-:Y:S01]  /*5340*/  SYNCS.ARRIVE.TRANS64.RED.A1T0 RZ, [UR8], RZ ;  /* 0x000000ffffff79a7 */ /* 0x000fe20008100408 */
[----:B------:R-:W2:Y:S02]  /*5350*/  SYNCS.PHASECHK.TRANS64.TRYWAIT P2, [UR6+0x140], R14 ;  /* 0x0001400eff0075a7 */ /* 0x000ea40008041106 */
[----:B-12---:R-:W-:Y:S05]  /*5360*/  @!P2 BRA `(.L_x_108) ;  /* 0x000000480084a947 */ /* 0x006fea0003800000 */
.L_x_218:
[----:B------:R-:W2:Y:S01]  /*5370*/  LDC.64 R12, c[0x0][0xb18] ;  /* 0x0002c600ff0c7b82 */ /* 0x000ea20000000a00 */
[----:B------:R-:W-:Y:S01]  /*5380*/  @!P4 R2UR UR8, R2 ;  /* 0x000000000208c2ca */ /* 0x000fe200000e0000 */
[----:B------:R-:W-:Y:S01]  /*5390*/  VOTEU.ALL UP1, P4 ;  /* 0x0000000000ff7886 */ /* 0x000fe20002020000 */
[----:B------:R-:W-:Y:S01]  /*53a0*/  @!P4 R2UR UR9, R8 ;  /* 0x000000000809c2ca */ /* 0x000fe200000e0000 */
[----:B-1----:R-:W-:Y:S01]  /*53b0*/  @!P4 IMAD.MOV.U32 R0, RZ, RZ, 0x2000 ;  /* 0x00002000ff00c424 */ /* 0x002fe200078e00ff */
[----:B------:R-:W-:Y:S03]  /*53c0*/  UMOV UR10, 0x0 ;  /* 0x00000000000a7882 */ /* 0x000fe60000000000 */
[----:B------:R-:W1:Y:S01]  /*53d0*/  @!P1 LDC R2, c[0x0][0xb0c] ;  /* 0x0002c300ff029b82 */ /* 0x000e620000000800 */
[----:B------:R-:W-:Y:S01]  /*53e0*/  @!UP1 UIADD3 UR18, UPT, UPT, UR26, 0x20, URZ ;  /* 0x000000201a129890 */ /* 0x000fe2000fffe0ff */
[----:B------:R-:W-:Y:S01]  /*53f0*/  @P3 SHF.R.U32.HI R26, RZ, 0x10, R21 ;  /* 0x00000010ff1a3819 */ /* 0x000fe20000011615 */
[----:B------:R-:W-:Y:S01]  /*5400*/  @!UP1 UIADD3 UR16, UPT, UPT, UR6, 0x2400, URZ ;  /* 0x0000240006109890 */ /* 0x000fe2000fffe0ff */
[----:B------:R-:W-:Y:S01]  /*5410*/  VIADD R28, R28, 0x1 ;  /* 0x000000011c1c7836 */ /* 0x000fe20000000000 */
[----:B------:R-:W-:Y:S01]  /*5420*/  VOTEU.ALL UP1, P4 ;  /* 0x0000000000ff7886 */ /* 0x000fe20002020000 */
[----:B------:R-:W-:Y:S01]  /*5430*/  UMOV UR11, 0x10000000 ;  /* 0x10000000000b7882 */ /* 0x000fe20000000000 */
[----:B------:R-:W-:Y:S01]  /*5440*/  UMOV UR19, UR27 ;  /* 0x0000001b00137c82 */ /* 0x000fe20008000000 */
[----:B------:R-:W-:Y:S01]  /*5450*/  IMAD.U32 R9, RZ, RZ, UR8 ;  /* 0x00000008ff097e24 */ /* 0x000fe2000f8e00ff */
[----:B------:R-:W-:Y:S01]  /*5460*/  UMOV UR20, UR36 ;  /* 0x0000002400147c82 */ /* 0x000fe20008000000 */
[----:B------:R-:W-:Y:S01]  /*5470*/  IMAD.U32 R8, RZ, RZ, UR9 ;  /* 0x00000009ff087e24 */ /* 0x000fe2000f8e00ff */
[----:B------:R-:W-:Y:S02]  /*5480*/  UPRMT UR8, UR37, 0x654, UR17 ;  /* 0x0000065425087896 */ /* 0x000fe40008000011 */
[----:B------:R-:W-:Y:S02]  /*5490*/  @!P4 R2UR UR13, R9 ;  /* 0x00000000090dc2ca */ /* 0x000fe400000e0000 */
[----:B------:R-:W-:Y:S02]  /*54a0*/  @!P4 R2UR UR12, R8 ;  /* 0x00000000080cc2ca */ /* 0x000fe400000e0000 */
[----:B------:R-:W4:Y:S11]  /*54b0*/  LDC.64 R8, c[0x0][0xb10] ;  /* 0x0002c400ff087b82 */ /* 0x000f360000000a00 */
[----:B------:R1:W-:Y:S01]  /*54c0*/  @!UP1 UTMALDG.3D [UR16], [UR12], desc[UR10] ;  /* 0x00000a100c0095b4 */ /* 0x0003e20008011000 */
[----:B------:R5:W-:Y:S01]  /*54d0*/  @!P4 SYNCS.ARRIVE.TRANS64.RED.A0TR RZ, [UR6+0x128], R0 ;  /* 0x00012800ffffc9a7 */ /* 0x000be20008300406 */
[C---:B----4-:R-:W-:Y:S01]  /*54e0*/  @!P1 IMAD.HI.U32 R8, R11.reuse, R8, RZ ;  /* 0x000000080b089227 */ /* 0x050fe200078e00ff */
[----:B--2---:R-:W-:Y:S02]  /*54f0*/  @!P1 ISETP.NE.AND P0, PT, R12, 0x1, PT ;  /* 0x000000010c00980c */ /* 0x004fe40003f05270 */
[----:B-1----:R-:W-:Y:S01]  /*5500*/  @!P1 ISETP.NE.AND P2, PT, R2, 0x1, PT ;  /* 0x000000010200980c */ /* 0x002fe20003f45270 */
[----:B------:R-:W-:Y:S01]  /*5510*/  SYNCS.ARRIVE.TRANS64.RED.A1T0 RZ, [UR8], RZ ;  /* 0x000000ffffff79a7 */ /* 0x000fe20008100408 */
[C---:B------:R-:W-:Y:S01]  /*5520*/  @!P1 IMAD.HI.U32 R13, R10.reuse, R13, RZ ;  /* 0x0000000d0a0d9227 */ /* 0x040fe200078e00ff */
[----:B------:R-:W-:Y:S04]  /*5530*/  @!P1 SHF.R.U32.HI R8, RZ, R9, R8 ;  /* 0x00000009ff089219 */ /* 0x000fe80000011608 */
[----:B------:R-:W-:Y:S01]  /*5540*/  @!P1 SEL R8, R11, R8, !P2 ;  /* 0x000000080b089207 */ /* 0x000fe20005000000 */
[----:B------:R-:W1:Y:S01]  /*5550*/  SYNCS.PHASECHK.TRANS64.TRYWAIT P5, [UR6+0x148], R14 ;  /* 0x0001480eff0075a7 */ /* 0x000e6200080a1106 */
[----:B-----5:R-:W2:Y:S02]  /*5560*/  @!P1 LDC R0, c[0x0][0xb20] ;  /* 0x0002c800ff009b82 */ /* 0x020ea40000000800 */
[----:B--2---:R-:W-:Y:S04]  /*5570*/  @!P1 SHF.R.U32.HI R0, RZ, R0, R13 ;  /* 0x00000000ff009219 */ /* 0x004fe8000001160d */
[----:B------:R-:W-:Y:S05]  /*5580*/  @!P1 SEL R9, R10, R0, !P0 ;  /* 0x000000000a099207 */ /* 0x000fea0004000000 */
[----:B------:R-:W-:Y:S02]  /*5590*/  @!P1 IMAD.IADD R0, R9, 0x1, -R8 ;  /* 0x0000000109009824 */ /* 0x000fe400078e0a08 */
[----:B------:R-:W-:Y:S02]  /*55a0*/  @!P1 IMAD.IADD R8, R8, 0x1, -R9 ;  /* 0x0000000108089824 */ /* 0x000fe400078e0a09 */
[----:B------:R-:W-:Y:S02]  /*55b0*/  @!P1 IMAD R11, R0, R2, R11 ;  /* 0x00000002000b9224 */ /* 0x000fe400078e020b */
[----:B------:R-:W-:Y:S01]  /*55c0*/  @!P1 IMAD R10, R8, R12, R10 ;  /* 0x0000000c080a9224 */ /* 0x000fe200078e020a */
[----:B-1----:R-:W-:Y:S06]  /*55d0*/  @!P5 BRA `(.L_x_109) ;  /* 0x000000480000d947 */ /* 0x002fec0003800000 */
.L_x_220:
[----:B------:R-:W-:Y:S01]  /*55e0*/  @!P4 IADD3 R2, P0, PT, R30, 0x580, RZ ;  /* 0x000005801e02c810 */ /* 0x000fe20007f1e0ff */
[----:B------:R-:W-:Y:S01]  /*55f0*/  VOTEU.ALL UP1, P4 ;  /* 0x0000000000ff7886 */ /* 0x000fe20002020000 */
[----:B------:R-:W-:Y:S01]  /*5600*/  UMOV UR20, 0x0 ;  /* 0x0000000000147882 */ /* 0x000fe20000000000 */
[----:B------:R-:W-:Y:S01]  /*5610*/  UMOV UR21, 0x10000000 ;  /* 0x1000000000157882 */ /* 0x000fe20000000000 */
[----:B------:R-:W-:Y:S01]  /*5620*/  @!P4 R2UR UR9, R2 ;  /* 0x000000000209c2ca */ /* 0x000fe200000e0000 */
[----:B-1----:R-:W-:Y:S01]  /*5630*/  @!P4 IMAD.X R0, RZ, RZ, R31, P0 ;  /* 0x000000ffff00c224 */ /* 0x002fe200000e061f */
[----:B------:R-:W-:Y:S01]  /*5640*/  @!UP1 UIADD3 UR10, UPT, UPT, UR26, 0x40, URZ ;  /* 0x000000401a0a9890 */ /* 0x000fe2000fffe0ff */
[----:B------:R-:W-:Y:S01]  /*5650*/  ISETP.NE.AND P0, PT, R28, 0x2, PT ;  /* 0x000000021c00780c */ /* 0x000fe20003f05270 */
[----:B------:R-:W-:Y:S01]  /*5660*/  UMOV UR11, UR27 ;  /* 0x0000001b000b7c82 */ /* 0x000fe20008000000 */
[----:B------:R-:W-:Y:S01]  /*5670*/  UMOV UR12, UR36 ;  /* 0x00000024000c7c82 */ /* 0x000fe20008000000 */
[----:B------:R-:W-:Y:S01]  /*5680*/  @!P4 R2UR UR8, R0 ;  /* 0x000000000008c2ca */ /* 0x000fe200000e0000 */
[----:B------:R-:W-:Y:S01]  /*5690*/  IMAD.IADD R15, R10, 0x1, R90 ;  /* 0x000000010a0f7824 */ /* 0x000fe200078e025a */
[----:B------:R-:W-:Y:S01]  /*56a0*/  @P3 R2UR UR36, R26 ;  /* 0x000000001a2432ca */ /* 0x000fe200000e0000 */
[----:B------:R-:W-:Y:S01]  /*56b0*/  IMAD.IADD R14, R11, 0x1, R91 ;  /* 0x000000010b0e7824 */ /* 0x000fe200078e025b */
[----:B------:R-:W-:Y:S02]  /*56c0*/  SEL R0, RZ, 0x1, P0 ;  /* 0x00000001ff007807 */ /* 0x000fe40000000000 */
[----:B------:R-:W-:Y:S01]  /*56d0*/  LOP3.LUT R29, R29, 0x1, RZ, 0x3c, !PT ;  /* 0x000000011d1d7812 */ /* 0x000fe200078e3cff */
[----:B------:R-:W-:Y:S01]  /*56e0*/  IMAD.U32 R8, RZ, RZ, UR9 ;  /* 0x00000009ff087e24 */ /* 0x000fe2000f8e00ff */
[----:B------:R-:W-:Y:S01]  /*56f0*/  @!UP1 UIADD3 UR9, UPT, UPT, UR6, 0x130, URZ ;  /* 0x0000013006099890 */ /* 0x000fe2000fffe0ff */
[----:B------:R-:W-:Y:S02]  /*5700*/  LOP3.LUT R27, R27, R0, RZ, 0x3c, !PT ;  /* 0x000000001b1b7212 */ /* 0x000fe400078e3cff */
[----:B------:R-:W-:Y:S02]  /*5710*/  SEL R28, R28, RZ, P0 ;  /* 0x000000ff1c1c7207 */ /* 0x000fe40000000000 */
[----:B------:R-:W-:Y:S01]  /*5720*/  IMAD.U32 R9, RZ, RZ, UR8 ;  /* 0x00000008ff097e24 */ /* 0x000fe2000f8e00ff */
[----:B------:R-:W-:Y:S01]  /*5730*/  @!P4 R2UR UR18, R8 ;  /* 0x000000000812c2ca */ /* 0x000fe200000e0000 */
[----:B------:R-:W-:Y:S01]  /*5740*/  @!UP1 UIADD3 UR8, UPT, UPT, UR6, 0x4400, URZ ;  /* 0x0000440006089890 */ /* 0x000fe2000fffe0ff */
[----:B------:R-:W-:Y:S02]  /*5750*/  VOTEU.ALL UP1, P4 ;  /* 0x0000000000ff7886 */ /* 0x000fe40002020000 */
[----:B------:R-:W-:Y:S11]  /*5760*/  @!P4 R2UR UR19, R9 ;  /* 0x000000000913c2ca */ /* 0x000ff600000e0000 */
[----:B------:R-:W-:Y:S02]  /*5770*/  @!UPT UIADD3 URZ, UPT, UPT, URZ, URZ, URZ ;  /* 0x000000fffffff290 */ /* 0x000fe4000fffe0ff */
[----:B------:R4:W-:Y:S01]  /*5780*/  @!UP1 UTMALDG.3D [UR8], [UR18], desc[UR20] ;  /* 0x00001408120095b4 */ /* 0x0009e20008011000 */
[----:B------:R4:W-:Y:S01]  /*5790*/  @!P4 SYNCS.ARRIVE.TRANS64.RED.A0TR RZ, [UR6+0x130], R25 ;  /* 0x00013019ffffc9a7 */ /* 0x0009e20008300406 */
[----:B------:R-:W-:Y:S01]  /*57a0*/  UPLOP3.LUT UP1, UPT, UPT, UPT, UPT, 0x80, 0x8 ;  /* 0x000000000008789c */ /* 0x000fe20003f2f070 */
[----:B------:R-:W-:Y:S01]  /*57b0*/  SYNCS.ARRIVE.TRANS64.RED.A1T0 RZ, [UR7], RZ ;  /* 0x000000ffffff79a7 */ /* 0x000fe20008100407 */
[----:B------:R-:W-:Y:S09]  /*57c0*/  @P3 BRA `(.L_x_110) ;  /* 0xfffffff000f83947 */ /* 0x000ff2000383ffff */
[----:B------:R-:W-:-:S04]  /*57d0*/  SHF.L.U32 R2, R29, 0x1f, RZ ;  /* 0x0000001f1d027819 */ /* 0x000fc800000006ff */
[----:B------:R-:W1:Y:S02]  /*57e0*/  SYNCS.PHASECHK.TRANS64.TRYWAIT P0, [UR6+0x138], R2 ;  /* 0x00013802ff0075a7 */ /* 0x000e640008001106 */
[----:B-1----:R-:W-:Y:S05]  /*57f0*/  @!P0 BRA `(.L_x_111) ;  /* 0x0000004400908947 */ /* 0x002fea0003800000 */
.L_x_222:
[----:B------:R-:W2:Y:S02]  /*5800*/  SYNCS.PHASECHK.TRANS64.TRYWAIT P0, [UR6+0x140], R2 ;  /* 0x00014002ff0075a7 */ /* 0x000ea40008001106 */
[----:B--2---:R-:W-:Y:S05]  /*5810*/  @!P0 BRA `(.L_x_112) ;  /* 0x0000004400a08947 */ /* 0x004fea0003800000 */
.L_x_224:
[----:B-1----:R-:W-:-:S07]  /*5820*/  MOV R0, UR6 ;  /* 0x0000000600007c02 */ /* 0x002fce0008000f00 */
.L_x_113:
[----:B-1----:R-:W-:-:S04]  /*5830*/  SHF.L.U32 R2, R29, 0x1f, RZ ;  /* 0x0000001f1d027819 */ /* 0x002fc800000006ff */
[----:B------:R1:W2:Y:S03]  /*5840*/  SYNCS.PHASECHK.TRANS64.TRYWAIT P0, [R0+URZ+0x148], R2 ;  /* 0x00014802000075a7 */ /* 0x0002a600080011ff */
[----:B--2---:R-:W-:Y:S05]  /*5850*/  @!P0 NANOSLEEP.SYNCS 0x989680 ;  /* 0x009896800000895d */ /* 0x004fea0003900000 */
[----:B------:R-:W2:Y:S02]  /*5860*/  @!P0 SYNCS.PHASECHK.TRANS64 P0, [R0+URZ+0x148], R2 ;  /* 0x00014802000085a7 */ /* 0x000ea400080010ff */
[----:B--2-4-:R-:W-:Y:S05]  /*5870*/  @P0 EXIT ;  /* 0x000000000000094d */ /* 0x014fea0003800000 */
[----:B------:R-:W-:Y:S05]  /*5880*/  BRA `(.L_x_113) ;  /* 0xfffffffc00e87947 */ /* 0x000fea000383ffff */
.L_x_100:
[----:B------:R-:W-:-:S06]  /*5890*/  UISETP.GE.AND UP1, UPT, UR10, 0x4, UPT ;  /* 0x000000040a00788c */ /* 0x000fcc000bf26270 */
[----:B------:R-:W-:-:S13]  /*58a0*/  PLOP3.LUT P0, PT, PT, PT, UP1, 0x80, 0x8 ;  /* 0x000000000008781c */ /* 0x000fda0003f0f018 */
[----:B------:R-:W-:Y:S05]  /*58b0*/  @!P0 EXIT ;  /* 0x000000000000894d */ /* 0x000fea0003800000 */
[----:B------:R-:W-:Y:S01]  /*58c0*/  BAR.SYNC.DEFER_BLOCKING 0x6, 0xa0 ;  /* 0x0182800000007b1d */ /* 0x000fe20000010000 */
[C---:B------:R-:W-:Y:S01]  /*58d0*/  IMAD.SHL.U32 R2, R105.reuse, 0x20, RZ ;  /* 0x0000002069027824 */ /* 0x040fe200078e00ff */
[C---:B------:R-:W-:Y:S01]  /*58e0*/  SHF.L.U32 R36, R105.reuse, 0x10, RZ ;  /* 0x0000001069247819 */ /* 0x040fe200000006ff */
[C---:B------:R-:W-:Y:S01]  /*58f0*/  IMAD.SHL.U32 R104, R105.reuse, 0x4, RZ ;  /* 0x0000000469687824 */ /* 0x040fe200078e00ff */
[C---:B------:R-:W-:Y:S01]  /*5900*/  LOP3.LUT R106, R105.reuse, 0x60, RZ, 0xc0, !PT ;  /* 0x00000060696a7812 */ /* 0x040fe200078ec0ff */
[----:B------:R-:W-:Y:S01]  /*5910*/  HFMA2 R101, -RZ, RZ, 0, 5.9604644775390625e-08 ;  /* 0x00000001ff657431 */ /* 0x000fe200000001ff */
[----:B------:R-:W-:Y:S02]  /*5920*/  UMOV UR48, 0x400 ;  /* 0x0000040000307882 */ /* 0x000fe40000000000 */
[----:B------:R-:W1:Y:S01]  /*5930*/  LDC R95, c[0x0][0x370] ;  /* 0x0000dc00ff5f7b82 */ /* 0x000e620000000800 */
[----:B------:R-:W-:Y:S01]  /*5940*/  ULEA UR48, UR37, UR48, 0x18 ;  /* 0x0000003025307291 */ /* 0x000fe2000f8ec0ff */
[----:B------:R-:W-:Y:S01]  /*5950*/  LOP3.LUT R3, R2, 0xc0, RZ, 0xc0, !PT ;  /* 0x000000c002037812 */ /* 0x000fe200078ec0ff */
[----:B------:R-:W-:Y:S01]  /*5960*/  HFMA2 R99, -RZ, RZ, 0, 0 ;  /* 0x00000000ff637431 */ /* 0x000fe200000001ff */
[----:B------:R-:W-:Y:S01]  /*5970*/  LOP3.LUT R103, R105, 0x2, RZ, 0xc0, !PT ;  /* 0x0000000269677812 */ /* 0x000fe200078ec0ff */
[----:B------:R-:W-:Y:S01]  /*5980*/  UIADD3 UR4, UPT, UPT, UR48, 0x400, URZ ;  /* 0x0000040030047890 */ /* 0x000fe2000fffe0ff */
[----:B------:R-:W-:Y:S01]  /*5990*/  LOP3.LUT R104, R3, 0x18, R104, 0xf8, !PT ;  /* 0x0000001803687812 */ /* 0x000fe200078ef868 */
[----:B------:R-:W-:Y:S01]  /*59a0*/  IMAD.MOV.U32 R48, RZ, RZ, RZ ;  /* 0x000000ffff307224 */ /* 0x000fe200078e00ff */
[----:B------:R-:W2:Y:S01]  /*59b0*/  LDC R43, c[0x0][0xb0c] ;  /* 0x0002c300ff2b7b82 */ /* 0x000ea20000000800 */
[----:B------:R-:W-:Y:S01]  /*59c0*/  LOP3.LUT R36, R36, 0x600000, RZ, 0xc0, !PT ;  /* 0x0060000024247812 */ /* 0x000fe200078ec0ff */
[----:B------:R-:W-:Y:S01]  /*59d0*/  IMAD.MOV.U32 R109, RZ, RZ, RZ ;  /* 0x000000ffff6d7224 */ /* 0x000fe200078e00ff */
[----:B------:R-:W-:Y:S01]  /*59e0*/  LOP3.LUT R104, R104, 0xf20, R2, 0xf8, !PT ;  /* 0x00000f2068687812 */ /* 0x000fe200078ef802 */
[----:B------:R-:W-:Y:S01]  /*59f0*/  IMAD.U32 R97, RZ, RZ, UR4 ;  /* 0x00000004ff617e24 */ /* 0x000fe2000f8e00ff */
[----:B------:R-:W-:Y:S01]  /*5a00*/  LOP3.LUT R105, R105, 0x4, RZ, 0xc0, !PT ;  /* 0x0000000469697812 */ /* 0x000fe200078ec0ff */
[----:B------:R-:W3:Y:S01]  /*5a10*/  LDCU.64 UR52, c[0x0][0x348] ;  /* 0x00006900ff3477ac */ /* 0x000ee20008000a00 */
[----:B------:R-:W-:Y:S01]  /*5a20*/  MOV R100, RZ ;  /* 0x000000ff00647202 */ /* 0x000fe20000000f00 */
[----:B------:R-:W4:Y:S01]  /*5a30*/  LDC R93, c[0x0][0xb20] ;  /* 0x0002c800ff5d7b82 */ /* 0x000f220000000800 */
[----:B------:R-:W3:Y:S01]  /*5a40*/  LDS R0, [UR48+0x210] ;  /* 0x00021030ff007984 */ /* 0x000ee20008000800 */
[----:B------:R-:W-:Y:S01]  /*5a50*/  IMAD R104, R104, 0x2, R97 ;  /* 0x0000000268687824 */ /* 0x000fe200078e0261 */
[----:B------:R-:W1:Y:S03]  /*5a60*/  LDCU.64 UR38, c[0x0][0x888] ;  /* 0x00011100ff2677ac */ /* 0x000e660008000a00 */
[--C-:B------:R-:W-:Y:S01]  /*5a70*/  IMAD R103, R103, -0x10, R104.reuse ;  /* 0xfffffff067677824 */ /* 0x100fe200078e0268 */
[----:B------:R-:W1:Y:S01]  /*5a80*/  LDCU.64 UR44, c[0x0][0x890] ;  /* 0x00011200ff2c77ac */ /* 0x000e620008000a00 */
[----:B------:R-:W1:Y:S01]  /*5a90*/  LDC R42, c[0x0][0xb30] ;  /* 0x0002cc00ff2a7b82 */ /* 0x000e620000000800 */
[----:B------:R-:W-:Y:S01]  /*5aa0*/  IMAD R102, R105, -0x10, R104 ;  /* 0xfffffff069667824 */ /* 0x000fe200078e0268 */
[----:B------:R-:W-:Y:S01]  /*5ab0*/  UMOV UR50, URZ ;  /* 0x000000ff00327c82 */ /* 0x000fe20008000000 */
[----:B------:R-:W-:-:S05]  /*5ac0*/  UMOV UR49, URZ ;  /* 0x000000ff00317c82 */ /* 0x000fca0008000000 */
[----:B------:R-:W1:Y:S08]  /*5ad0*/  LDC.64 R88, c[0x0][0xb10] ;  /* 0x0002c400ff587b82 */ /* 0x000e700000000a00 */
[----:B------:R-:W1:Y:S08]  /*5ae0*/  LDC.64 R40, c[0x0][0xb18] ;  /* 0x0002c600ff287b82 */ /* 0x000e700000000a00 */
[----:B------:R-:W1:Y:S08]  /*5af0*/  LDC.64 R38, c[0x0][0xb28] ;  /* 0x0002ca00ff267b82 */ /* 0x000e700000000a00 */
[----:B------:R-:W1:Y:S01]  /*5b00*/  LDC.64 R86, c[0x0][0x8b0] ;  /* 0x00022c00ff567b82 */ /* 0x000e620000000a00 */
[----:B---3--:R-:W-:-:S07]  /*5b10*/  IMAD.IADD R36, R0, 0x1, R36 ;  /* 0x0000000100247824 */ /* 0x008fce00078e0224 */
[----:B------:R-:W3:Y:S08]  /*5b20*/  LDC.64 R84, c[0x0][0x8a8] ;  /* 0x00022a00ff547b82 */ /* 0x000ef00000000a00 */
[----:B--2-4-:R-:W1:Y:S02]  /*5b30*/  LDC R94, c[0x0][0x374] ;  /* 0x0000dd00ff5e7b82 */ /* 0x014e640000000800 */
.L_x_150:
[----:B------:R-:W-:Y:S02]  /*5b40*/  LEA R0, R109, UR48, 0x3 ;  /* 0x000000306d007c11 */ /* 0x000fe4000f8e18ff */
[----:B------:R-:W-:Y:S02]  /*5b50*/  SHF.L.U32 R2, R99, 0x1f, RZ ;  /* 0x0000001f63027819 */ /* 0x000fe400000006ff */
[----:B-1----:R-:W-:Y:S02]  /*5b60*/  LEA R16, R109, UR48, 0x4 ;  /* 0x000000306d107c11 */ /* 0x002fe4000f8e20ff */
[----:B------:R-:W2:Y:S02]  /*5b70*/  SYNCS.PHASECHK.TRANS64.TRYWAIT P0, [R0+URZ+0x160], R2 ;  /* 0x00016002000075a7 */ /* 0x000ea400080011ff */
[----:B--23--:R-:W-:Y:S05]  /*5b80*/  @!P0 BRA `(.L_x_114) ;  /* 0x0000004000dc8947 */ /* 0x00cfea0003800000 */
.L_x_225:
[----:B------:R-:W4:Y:S01]  /*5b90*/  LDC.64 R10, c[0x0][0xb10] ;  /* 0x0002c400ff0a7b82 */ /* 0x000f220000000a00 */
[----:B------:R-:W3:Y:S01]  /*5ba0*/  LDS.128 R16, [R16+0x1f0] ;  /* 0x0001f00010107984 */ /* 0x000ee20000000c00 */
[----:B-1----:R-:W-:Y:S01]  /*5bb0*/  ISETP.NE.AND P1, PT, R42, 0x1, PT ;  /* 0x000000012a00780c */ /* 0x002fe20003f25270 */
[----:B--2---:R-:W-:Y:S01]  /*5bc0*/  VIADD R0, R0, 0x170 ;  /* 0x0000017000007836 */ /* 0x004fe20000000000 */
[----:B------:R-:W-:Y:S04]  /*5bd0*/  ISETP.GE.AND P0, PT, R37, 0x1, PT ;  /* 0x000000012500780c */ /* 0x000fe80003f06270 */
[----:B------:R-:W1:Y:S01]  /*5be0*/  LDC.64 R8, c[0x0][0xb18] ;  /* 0x0002c600ff087b82 */ /* 0x000e620000000a00 */
[----:B------:R-:W-:Y:S01]  /*5bf0*/  PRMT R0, RZ, 0x654, R0 ;  /* 0x00000654ff007816 */ /* 0x000fe20000000000 */
[----:B------:R-:W-:Y:S01]  /*5c00*/  @!PT LDS RZ, [RZ] ;  /* 0x00000000fffff984 */ /* 0x000fe20000000800 */
[----:B------:R-:W-:Y:S01]  /*5c10*/  @!PT LDS RZ, [RZ] ;  /* 0x00000000fffff984 */ /* 0x000fe20000000800 */
[----:B------:R-:W-:Y:S01]  /*5c20*/  @!PT LDS RZ, [RZ] ;  /* 0x00000000fffff984 */ /* 0x000fe20000000800 */
[----:B------:R-:W-:Y:S01]  /*5c30*/  @!PT LDS RZ, [RZ] ;  /* 0x00000000fffff984 */ /* 0x000fe20000000800 */
[----:B------:R2:W-:Y:S06]  /*5c40*/  MEMBAR.ALL.CTA ;  /* 0x0000000000007992 */ /* 0x0005ec0000008000 */
[----:B--2---:R-:W2:Y:S01]  /*5c50*/  FENCE.VIEW.ASYNC.S ;  /* 0x00000000000073c6 */ /* 0x004ea20000000000 */
[----:B------:R-:W1:Y:S08]  /*5c60*/  @!P1 LDC R12, c[0x0][0xb20] ;  /* 0x0002c800ff0c9b82 */ /* 0x000e700000000800 */
[----:B------:R-:W1:Y:S01]  /*5c70*/  @!P1 LDC R7, c[0x0][0xb0c] ;  /* 0x0002c300ff079b82 */ /* 0x000e620000000800 */
[----:B--2---:R2:W-:Y:S01]  /*5c80*/  SYNCS.ARRIVE.TRANS64.RED.A1T0 RZ, [R0+URZ], RZ ;  /* 0x000000ff00ff79a7 */ /* 0x0045e200081004ff */
[----:B---3--:R-:W-:Y:S04]  /*5c90*/  LOP3.LUT P4, RZ, R18, 0x1, RZ, 0xc0, !PT ;  /* 0x0000000112ff7812 */ /* 0x008fe8000788c0ff */
[----:B------:R-:W-:Y:S09]  /*5ca0*/  P2R R107, PR, RZ, 0x10 ;  /* 0x00000010ff6b7803 */ /* 0x000ff20000000000 */
[----:B------:R-:W-:Y:S02]  /*5cb0*/  @P4 MOV R45, R16 ;  /* 0x00000010002d4202 */ /* 0x000fe40000000f00 */
[----:B------:R-:W-:Y:S01]  /*5cc0*/  @P4 LOP3.LUT R44, R17, 0xffff, RZ, 0xc0, !PT ;  /* 0x0000ffff112c4812 */ /* 0x000fe200078ec0ff */
[----:B--2-4-:R-:W-:Y:S06]  /*5cd0*/  @!P0 BRA `(.L_x_115) ;  /* 0x0000000000a48947 */ /* 0x014fec0003800000 */
[----:B------:R-:W-:Y:S01]  /*5ce0*/  IMAD.HI.U32 R0, R94, R41, RZ ;  /* 0x000000295e007227 */ /* 0x000fe200078e00ff */
[----:B------:R-:W-:Y:S02]  /*5cf0*/  ISETP.NE.AND P0, PT, R40, 0x1, PT ;  /* 0x000000012800780c */ /* 0x000fe40003f05270 */
[----:B------:R-:W-:Y:S01]  /*5d00*/  ISETP.NE.AND P2, PT, R37, 0x1, PT ;  /* 0x000000012500780c */ /* 0x000fe20003f45270 */
[----:B------:R-:W-:Y:S01]  /*5d10*/  IMAD.HI.U32 R4, R95, R88, RZ ;  /* 0x000000585f047227 */ /* 0x000fe200078e00ff */
[----:B------:R-:W-:Y:S02]  /*5d20*/  SHF.R.U32.HI R0, RZ, R93, R0 ;  /* 0x0000005dff007219 */ /* 0x000fe40000011600 */
[----:B------:R-:W-:Y:S01]  /*5d30*/  ISETP.NE.AND P3, PT, R43, 0x1, PT ;  /* 0x000000012b00780c */ /* 0x000fe20003f65270 */
[----:B------:R-:W-:Y:S01]  /*5d40*/  IMAD.HI.U32 R6, R44, R41, RZ ;  /* 0x000000292c067227 */ /* 0x000fe200078e00ff */
[-C--:B------:R-:W-:Y:S02]  /*5d50*/  SHF.R.U32.HI R4, RZ, R89.reuse, R4 ;  /* 0x00000059ff047219 */ /* 0x080fe40000011604 */
[----:B------:R-:W-:Y:S01]  /*5d60*/  SEL R0, R94, R0, !P0 ;  /* 0x000000005e007207 */ /* 0x000fe20004000000 */
[----:B------:R-:W-:Y:S01]  /*5d70*/  IMAD.HI.U32 R5, R45, R88, RZ ;  /* 0x000000582d057227 */ /* 0x000fe200078e00ff */
[----:B------:R-:W-:Y:S03]  /*5d80*/  SEL R4, R95, R4, !P3 ;  /* 0x000000045f047207 */ /* 0x000fe60005800000 */
[-C--:B------:R-:W-:Y:S01]  /*5d90*/  IMAD.HI.U32 R3, R0, R38.reuse, RZ ;  /* 0x0000002600037227 */ /* 0x080fe200078e00ff */
[----:B------:R-:W-:Y:S03]  /*5da0*/  SHF.R.U32.HI R5, RZ, R89, R5 ;  /* 0x00000059ff057219 */ /* 0x000fe60000011605 */
[----:B------:R-:W-:Y:S01]  /*5db0*/  IMAD.HI.U32 R2, R4, R38, RZ ;  /* 0x0000002604027227 */ /* 0x000fe200078e00ff */
[----:B------:R-:W-:Y:S02]  /*5dc0*/  @P2 SHF.R.U32.HI R0, RZ, R39, R3 ;  /* 0x00000027ff002219 */ /* 0x000fe40000011603 */
[----:B------:R-:W-:Y:S02]  /*5dd0*/  SHF.R.U32.HI R3, RZ, R93, R6 ;  /* 0x0000005dff037219 */ /* 0x000fe40000011606 */
[----:B------:R-:W-:Y:S01]  /*5de0*/  @P2 SHF.R.U32.HI R4, RZ, R39, R2 ;  /* 0x00000027ff042219 */ /* 0x000fe20000011602 */
[----:B------:R-:W-:Y:S01]  /*5df0*/  IMAD R0, R37, R0, RZ ;  /* 0x0000000025007224 */ /* 0x000fe200078e02ff */
[----:B------:R-:W-:Y:S02]  /*5e00*/  SEL R3, R44, R3, !P0 ;  /* 0x000000032c037207 */ /* 0x000fe40004000000 */
[----:B------:R-:W-:Y:S01]  /*5e10*/  SEL R2, R45, R5, !P3 ;  /* 0x000000052d027207 */ /* 0x000fe20005800000 */
[----:B------:R-:W-:Y:S01]  /*5e20*/  IMAD R5, R37, R4, RZ ;  /* 0x0000000425057224 */ /* 0x000fe200078e02ff */
[C---:B------:R-:W-:Y:S01]  /*5e30*/  ISETP.GE.AND P0, PT, R3.reuse, R0, PT ;  /* 0x000000000300720c */ /* 0x040fe20003f06270 */
[C---:B------:R-:W-:Y:S03]  /*5e40*/  IMAD.HI.U32 R0, R3.reuse, R38, RZ ;  /* 0x0000002603007227 */ /* 0x040fe600078e00ff */
[C---:B------:R-:W-:Y:S02]  /*5e50*/  ISETP.GE.OR P0, PT, R2.reuse, R5, P0 ;  /* 0x000000050200720c */ /* 0x040fe40000706670 */
[----:B------:R-:W-:Y:S04]  /*5e60*/  SHF.R.U32.HI R0, RZ, R39, R0 ;  /* 0x00000027ff007219 */ /* 0x000fe80000011600 */
        /* <DEDUP_REMOVED lines=15> */
[----:B------:R-:W-:Y:S07]  /*5f60*/  IMAD R44, R3, R40, R44 ;  /* 0x00000028032c7224 */ /* 0x000fee00078e022c */
.L_x_115:
[----:B-1----:R-:W-:Y:S01]  /*5f70*/  @!P1 ISETP.NE.AND P0, PT, R8, 0x1, PT ;  /* 0x000000010800980c */ /* 0x002fe20003f05270 */
[----:B------:R-:W-:Y:S01]  /*5f80*/  @!P1 IMAD.HI.U32 R2, R44, R9, RZ ;  /* 0x000000092c029227 */ /* 0x000fe200078e00ff */
[----:B------:R-:W-:Y:S01]  /*5f90*/  R2UR UR42, R14 ;  /* 0x000000000e2a72ca */ /* 0x000fe200000e0000 */
[----:B------:R-:W-:Y:S01]  /*5fa0*/  BSSY.RECONVERGENT B6, `(.L_x_116) ;  /* 0x0000031000067945 */ /* 0x000fe20003800200 */
[----:B------:R-:W-:Y:S01]  /*5fb0*/  R2UR UR41, R15 ;  /* 0x000000000f2972ca */ /* 0x000fe200000e0000 */
[----:B------:R-:W-:Y:S01]  /*5fc0*/  @!P1 IMAD.HI.U32 R0, R45, R10, RZ ;  /* 0x0000000a2d009227 */ /* 0x000fe200078e00ff */
[----:B------:R-:W-:Y:S02]  /*5fd0*/  @!P1 SHF.R.U32.HI R2, RZ, R12, R2 ;  /* 0x0000000cff029219 */ /* 0x000fe40000011602 */
[----:B------:R-:W-:Y:S01]  /*5fe0*/  @!P1 ISETP.NE.AND P2, PT, R7, 0x1, PT ;  /* 0x000000010700980c */ /* 0x000fe20003f45270 */
[----:B------:R-:W-:Y:S01]  /*5ff0*/  VIADD R109, R109, 0x1 ;  /* 0x000000016d6d7836 */ /* 0x000fe20000000000 */
[----:B------:R-:W-:Y:S02]  /*6000*/  @!P1 SEL R2, R44, R2, !P0 ;  /* 0x000000022c029207 */ /* 0x000fe40004000000 */
[----:B------:R-:W-:Y:S02]  /*6010*/  @!P1 SHF.R.U32.HI R0, RZ, R11, R0 ;  /* 0x0000000bff009219 */ /* 0x000fe40000011600 */
[----:B------:R-:W-:Y:S01]  /*6020*/  LOP3.LUT P0, RZ, R97, 0x1b0, RZ, 0xc0, !PT ;  /* 0x000001b061ff7812 */ /* 0x000fe2000780c0ff */
[----:B------:R-:W-:Y:S01]  /*6030*/  USHF.L.U32 UR42, UR42, 0x7, URZ ;  /* 0x000000072a2a7899 */ /* 0x000fe200080006ff */
[----:B------:R-:W-:Y:S01]  /*6040*/  @!P1 SEL R3, R45, R0, !P2 ;  /* 0x000000002d039207 */ /* 0x000fe20005000000 */
[----:B------:R-:W-:Y:S01]  /*6050*/  UIMAD UR41, UR41, 0x60, URZ ;  /* 0x00000060292978a4 */ /* 0x000fe2000f8e02ff */
[----:B------:R-:W-:Y:S03]  /*6060*/  @P4 SHF.R.U32.HI R98, RZ, 0x10, R17 ;  /* 0x00000010ff624819 */ /* 0x000fe60000011611 */
[----:B------:R-:W-:Y:S02]  /*6070*/  @!P1 IMAD.IADD R0, R2, 0x1, -R3 ;  /* 0x0000000102009824 */ /* 0x000fe400078e0a03 */
[----:B------:R-:W-:Y:S02]  /*6080*/  @!P1 IMAD.IADD R2, R3, 0x1, -R2 ;  /* 0x0000000103029824 */ /* 0x000fe400078e0a02 */
[----:B------:R-:W-:Y:S02]  /*6090*/  @!P1 IMAD R45, R0, R7, R45 ;  /* 0x00000007002d9224 */ /* 0x000fe400078e022d */
[----:B------:R-:W-:Y:S01]  /*60a0*/  @!P1 IMAD R44, R2, R8, R44 ;  /* 0x00000008022c9224 */ /* 0x000fe200078e022c */
[----:B------:R-:W-:Y:S06]  /*60b0*/  @!P0 BRA `(.L_x_117) ;  /* 0x00000000007c8947 */ /* 0x000fec0003800000 */
[----:B------:R-:W1:Y:S01]  /*60c0*/  LDCU.64 UR8, c[0x4][0x80] ;  /* 0x01001000ff0877ac */ /* 0x000e620008000a00 */
[----:B------:R-:W-:Y:S01]  /*60d0*/  MOV R2, 0x0 ;  /* 0x0000000000027802 */ /* 0x000fe20000000f00 */
[----:B------:R-:W-:Y:S02]  /*60e0*/  HFMA2 R12, -RZ, RZ, 0, 5.9604644775390625e-08 ;  /* 0x00000001ff0c7431 */ /* 0x000fe400000001ff */
[----:B------:R-:W-:Y:S01]  /*60f0*/  IMAD.MOV.U32 R8, RZ, RZ, 0x70 ;  /* 0x00000070ff087424 */ /* 0x000fe200078e00ff */
[----:B------:R2:W3:Y:S01]  /*6100*/  LDC.64 R14, c[0x4][R2] ;  /* 0x01000000020e7b82 */ /* 0x0004e20000000a00 */
[----:B------:R-:W4:Y:S01]  /*6110*/  LDCU.64 UR6, c[0x4][0x88] ;  /* 0x01001100ff0677ac */ /* 0x000f220008000a00 */
[----:B------:R-:W-:Y:S01]  /*6120*/  IMAD.MOV.U32 R13, RZ, RZ, RZ ;  /* 0x000000ffff0d7224 */ /* 0x000fe200078e00ff */
[----:B------:R-:W2:Y:S01]  /*6130*/  LDCU.64 UR4, c[0x4][0x8] ;  /* 0x01000100ff0477ac */ /* 0x000ea20008000a00 */
[----:B-1----:R-:W-:Y:S01]  /*6140*/  MOV R5, UR9 ;  /* 0x0000000900057c02 */ /* 0x002fe20008000f00 */
[----:B------:R-:W-:Y:S01]  /*6150*/  IMAD.U32 R4, RZ, RZ, UR8 ;  /* 0x00000008ff047e24 */ /* 0x000fe2000f8e00ff */
[----:B----4-:R-:W-:Y:S01]  /*6160*/  MOV R7, UR7 ;  /* 0x0000000700077c02 */ /* 0x010fe20008000f00 */
[----:B------:R-:W-:Y:S01]  /*6170*/  IMAD.U32 R6, RZ, RZ, UR6 ;  /* 0x00000006ff067e24 */ /* 0x000fe2000f8e00ff */
[----:B--2---:R-:W-:Y:S01]  /*6180*/  MOV R11, UR5 ;  /* 0x00000005000b7c02 */ /* 0x004fe20008000f00 */
[----:B------:R-:W-:Y:S02]  /*6190*/  IMAD.U32 R10, RZ, RZ, UR4 ;  /* 0x00000004ff0a7e24 */ /* 0x000fe4000f8e00ff */
[----:B------:R-:W-:Y:S07]  /*61a0*/  LEPC R20, `(.L_x_118) ;  /* 0x000000001014794e */ /* 0x000fee0000000000 */
[----:B---3-5:R-:W-:Y:S05]  /*61b0*/  CALL.ABS.NOINC R14 ;  /* 0x000000000e007343 */ /* 0x028fea0003c00000 */
.L_x_118:
[----:B------:R-:W1:Y:S01]  /*61c0*/  LDCU.64 UR8, c[0x4][0x80] ;  /* 0x01001000ff0877ac */ /* 0x000e620008000a00 */
[----:B------:R-:W2:Y:S01]  /*61d0*/  LDC.64 R2, c[0x4][R2] ;  /* 0x0100000002027b82 */ /* 0x000ea20000000a00 */
[----:B------:R-:W-:Y:S02]  /*61e0*/  HFMA2 R12, -RZ, RZ, 0, 5.9604644775390625e-08 ;  /* 0x00000001ff0c7431 */ /* 0x000fe400000001ff */
[----:B------:R-:W-:Y:S02]  /*61f0*/  IMAD.MOV.U32 R8, RZ, RZ, 0x70 ;  /* 0x00000070ff087424 */ /* 0x000fe400078e00ff */
[----:B------:R-:W-:Y:S01]  /*6200*/  IMAD.MOV.U32 R13, RZ, RZ, RZ ;  /* 0x000000ffff0d7224 */ /* 0x000fe200078e00ff */
[----:B------:R-:W3:Y:S01]  /*6210*/  LDCU.64 UR6, c[0x4][0x88] ;  /* 0x01001100ff0677ac */ /* 0x000ee20008000a00 */
[----:B------:R-:W4:Y:S01]  /*6220*/  LDCU.64 UR4, c[0x4][0x8] ;  /* 0x01000100ff0477ac */ /* 0x000f220008000a00 */
[----:B-1----:R-:W-:Y:S02]  /*6230*/  MOV R4, UR8 ;  /* 0x0000000800047c02 */ /* 0x002fe40008000f00 */
[----:B------:R-:W-:Y:S02]  /*6240*/  MOV R5, UR9 ;  /* 0x0000000900057c02 */ /* 0x000fe40008000f00 */
[----:B---3--:R-:W-:Y:S01]  /*6250*/  MOV R7, UR7 ;  /* 0x0000000700077c02 */ /* 0x008fe20008000f00 */
[----:B------:R-:W-:Y:S01]  /*6260*/  IMAD.U32 R6, RZ, RZ, UR6 ;  /* 0x00000006ff067e24 */ /* 0x000fe2000f8e00ff */
[----:B----4-:R-:W-:Y:S01]  /*6270*/  MOV R11, UR5 ;  /* 0x00000005000b7c02 */ /* 0x010fe20008000f00 */
[----:B------:R-:W-:Y:S02]  /*6280*/  IMAD.U32 R10, RZ, RZ, UR4 ;  /* 0x00000004ff0a7e24 */ /* 0x000fe4000f8e00ff */
[----:B------:R-:W-:Y:S07]  /*6290*/  LEPC R20, `(.L_x_117) ;  /* 0x000000001014794e */ /* 0x000fee0000000000 */
[----:B--2---:R-:W-:Y:S05]  /*62a0*/  CALL.ABS.NOINC R2 ;  /* 0x0000000002007343 */ /* 0x004fea0003c00000 */
.L_x_117:
[----:B------:R-:W-:Y:S05]  /*62b0*/  BSYNC.RECONVERGENT B6 ;  /* 0x0000000000067941 */ /* 0x000fea0003800200 */
.L_x_116:
[----:B------:R-:W-:Y:S01]  /*62c0*/  ISETP.NE.U32.AND P4, PT, R86, RZ, PT ;  /* 0x000000ff5600720c */ /* 0x000fe20003f85070 */
[----:B------:R-:W-:Y:S01]  /*62d0*/  UISETP.NE.AND UP2, UPT, UR51, URZ, UPT ;  /* 0x000000ff3300728c */ /* 0x000fe2000bf45270 */
[----:B------:R-:W-:Y:S01]  /*62e0*/  ISETP.NE.U32.AND P2, PT, RZ, UR38, PT ;  /* 0x00000026ff007c0c */ /* 0x000fe2000bf45070 */
[----:B------:R-:W-:Y:S01]  /*62f0*/  UISETP.NE.U32.AND UP1, UPT, UR44, URZ, UPT ;  /* 0x000000ff2c00728c */ /* 0x000fe2000bf25070 */
[----:B------:R-:W-:Y:S01]  /*6300*/  ISETP.NE.AND.EX P4, PT, R87, RZ, PT, P4 ;  /* 0x000000ff5700720c */ /* 0x000fe20003f85340 */
[----:B------:R-:W-:Y:S01]  /*6310*/  UPLOP3.LUT UP0, UPT, UPT, UPT, UPT, 0x40, 0x4 ;  /* 0x000000000004789c */ /* 0x000fe20003f0e870 */
[----:B------:R-:W-:Y:S01]  /*6320*/  ISETP.NE.AND.EX P2, PT, RZ, UR39, PT, P2 ;  /* 0x00000027ff007c0c */ /* 0x000fe2000bf45320 */
[----:B------:R-:W-:Y:S01]  /*6330*/  UISETP.NE.AND.EX UP1, UPT, UR45, URZ, UPT, UP1 ;  /* 0x000000ff2d00728c */ /* 0x000fe2000bf25310 */
[----:B------:R-:W-:Y:S04]  /*6340*/  PLOP3.LUT P1, PT, PT, PT, UP2, 0x80, 0x8 ;  /* 0x000000000008781c */ /* 0x000fe80003f2f028 */
[----:B------:R-:W-:Y:S06]  /*6350*/  @UP2 UPLOP3.LUT UP0, UPT, UPT, UPT, UP1, 0x80, 0x8 ;  /* 0x000000000008289c */ /* 0x000fec0003f0f010 */
[----:B------:R-:W-:Y:S01]  /*6360*/  PLOP3.LUT P0, PT, PT, PT, UP0, 0x80, 0x8 ;  /* 0x000000000008781c */ /* 0x000fe20003f0f008 */
[----:B------:R-:W-:Y:S01]  /*6370*/  @!UPT UIADD3 URZ, UPT, UPT, URZ, URZ, URZ ;  /* 0x000000fffffff290 */ /* 0x000fe2000fffe0ff */
[----:B------:R-:W-:Y:S11]  /*6380*/  BRA.U !UP1, `(.L_x_119) ;  /* 0x0000000109387547 */ /* 0x000ff6000b800000 */
[----:B------:R-:W-:Y:S01]  /*6390*/  UISETP.NE.U32.AND UP0, UPT, UR38, URZ, UPT ;  /* 0x000000ff2600728c */ /* 0x000fe2000bf05070 */
[----:B------:R-:W-:Y:S02]  /*63a0*/  HFMA2 R0, -RZ, RZ, 0, 5.9604644775390625e-08 ;  /* 0x00000001ff007431 */ /* 0x000fe400000001ff */
[----:B------:R-:W-:Y:S01]  /*63b0*/  IMAD.MOV.U32 R92, RZ, RZ, 0x1 ;  /* 0x00000001ff5c7424 */ /* 0x000fe200078e00ff */
[----:B------:R-:W-:Y:S06]  /*63c0*/  UISETP.NE.AND.EX UP0, UPT, UR39, URZ, UPT, UP0 ;  /* 0x000000ff2700728c */ /* 0x000fec000bf05300 */
        /* <DEDUP_REMOVED lines=9> */
[----:B-12---:R-:W-:Y:S02]  /*6460*/  @!P3 IMAD.U32 R49, RZ, RZ, UR4 ;  /* 0x00000004ff31be24 */ /* 0x006fe4000f8e00ff */
.L_x_119:
[----:B------:R-:W-:Y:S05]  /*6470*/  @!P4 BRA `(.L_x_120) ;  /* 0x000000000020c947 */ /* 0x000fea0003800000 */
[----:B------:R-:W-:Y:S04]  /*6480*/  ISETP.NE.U32.AND P3, PT, R84, RZ, PT ;  /* 0x000000ff5400720c */ /* 0x000fe80003f65070 */
[----:B------:R-:W-:Y:S11]  /*6490*/  ISETP.NE.AND.EX P3, PT, R85, RZ, PT, P3 ;  /* 0x000000ff5500720c */ /* 0x000ff60003f65330 */
[----:B------:R-:W-:Y:S02]  /*64a0*/  @!UPT UIADD3 URZ, UPT, UPT, URZ, URZ, URZ ;  /* 0x000000fffffff290 */ /* 0x000fe4000fffe0ff */
[----:B------:R-:W1:Y:S01]  /*64b0*/  @P3 LDC.64 R2, c[0x0][0x8a8] ;  /* 0x00022a00ff023b82 */ /* 0x000e620000000a00 */
[----:B------:R-:W-:Y:S04]  /*64c0*/  @P3 IMAD R0, R86, UR36, RZ ;  /* 0x0000002456003c24 */ /* 0x000fe8000f8e02ff */
[----:B-1----:R-:W-:Y:S05]  /*64d0*/  @P3 IMAD.WIDE R2, R0, 0x4, R2 ;  /* 0x0000000400023825 */ /* 0x002fea00078e0202 */
[----:B-----5:R1:W5:Y:S02]  /*64e0*/  @P3 LDG.E R46, desc[UR46][R2.64] ;  /* 0x0000002e022e3981 */ /* 0x020364000c1e1900 */
[----:B-1----:R-:W2:Y:S02]  /*64f0*/  @!P3 LDC R46, c[0x0][0x8a0] ;  /* 0x00022800ff2ebb82 */ /* 0x002ea40000000800 */
.L_x_120:
[----:B-----5:R-:W-:Y:S01]  /*6500*/  FSETP.NEU.AND P3, PT, R49, RZ, PT ;  /* 0x000000ff3100720b */ /* 0x020fe20003f6d000 */
[----:B------:R-:W-:Y:S01]  /*6510*/  BSSY B1, `(.L_x_121) ;  /* 0x0000039000017945 */ /* 0x000fe20003800000 */
[----:B------:R-:W-:Y:S01]  /*6520*/  SEL R3, RZ, 0xffffffff, P2 ;  /* 0xffffffffff037807 */ /* 0x000fe20001000000 */
[----:B------:R-:W-:Y:S01]  /*6530*/  IMAD.MOV.U32 R61, RZ, RZ, 0x1 ;  /* 0x00000001ff3d7424 */ /* 0x000fe200078e00ff */
[----:B------:R-:W-:Y:S01]  /*6540*/  @P1 LOP3.LUT P2, RZ, R92, 0xff, RZ, 0xc0, !PT ;  /* 0x000000ff5cff1812 */ /* 0x000fe2000784c0ff */
[C---:B------:R-:W-:Y:S01]  /*6550*/  IMAD R47, R48.reuse, 0x60, R36 ;  /* 0x00000060302f7824 */ /* 0x040fe200078e0224 */
[----:B------:R-:W-:Y:S01]  /*6560*/  @P1 SEL R0, RZ, 0xffffffff, P3 ;  /* 0xffffffffff001807 */ /* 0x000fe20001800000 */
[----:B------:R-:W-:Y:S01]  /*6570*/  IMAD R110, R105, -0x10, R103 ;  /* 0xfffffff0696e7824 */ /* 0x000fe200078e0267 */
[----:B------:R-:W-:Y:S01]  /*6580*/  LOP3.LUT R101, R101, 0x1, RZ, 0x3c, !PT ;  /* 0x0000000165657812 */ /* 0x000fe200078e3cff */
[----:B------:R-:W-:Y:S01]  /*6590*/  IMAD.MOV.U32 R60, RZ, RZ, RZ ;  /* 0x000000ffff3c7224 */ /* 0x000fe200078e00ff */
[C---:B------:R-:W-:Y:S02]  /*65a0*/  @P0 SEL R0, R3.reuse, R0, !P2 ;  /* 0x0000000003000207 */ /* 0x040fe40005000000 */
[----:B------:R-:W-:Y:S02]  /*65b0*/  CS2R R82, SRZ ;  /* 0x0000000000527805 */ /* 0x000fe4000001ff00 */
[----:B------:R-:W-:Y:S02]  /*65c0*/  LEA R112, R48, UR48, 0x3 ;  /* 0x0000003030707c11 */ /* 0x000fe4000f8e18ff */
[----:B------:R-:W-:Y:S02]  /*65d0*/  CS2R R80, SRZ ;  /* 0x0000000000507805 */ /* 0x000fe4000001ff00 */
[----:B------:R-:W-:Y:S02]  /*65e0*/  @P1 LOP3.LUT R0, R0, 0x1, RZ, 0xc0, !PT ;  /* 0x0000000100001812 */ /* 0x000fe400078ec0ff */
[----:B------:R-:W-:Y:S02]  /*65f0*/  CS2R R74, SRZ ;  /* 0x00000000004a7805 */ /* 0x000fe4000001ff00 */
[----:B------:R-:W-:Y:S02]  /*6600*/  PLOP3.LUT P2, PT, PT, PT, UP1, 0x80, 0x8 ;  /* 0x000000000008781c */ /* 0x000fe40003f4f018 */
[----:B------:R-:W-:Y:S02]  /*6610*/  CS2R R72, SRZ ;  /* 0x0000000000487805 */ /* 0x000fe4000001ff00 */
[----:B------:R-:W-:Y:S02]  /*6620*/  ISETP.NE.U32.OR P5, PT, R0, 0x1, !P1 ;  /* 0x000000010000780c */ /* 0x000fe40004fa5470 */
[----:B------:R-:W-:Y:S02]  /*6630*/  CS2R R66, SRZ ;  /* 0x0000000000427805 */ /* 0x000fe4000001ff00 */
[----:B------:R-:W-:Y:S02]  /*6640*/  LOP3.LUT P4, R108, R92, 0xff, RZ, 0xc0, !PT ;  /* 0x000000ff5c6c7812 */ /* 0x000fe4000788c0ff */
[----:B------:R-:W-:Y:S02]  /*6650*/  CS2R R64, SRZ ;  /* 0x0000000000407805 */ /* 0x000fe4000001ff00 */
[----:B------:R-:W-:Y:S02]  /*6660*/  SEL R2, RZ, 0xffffffff, P3 ;  /* 0xffffffffff027807 */ /* 0x000fe40001800000 */
[----:B------:R-:W-:Y:S02]  /*6670*/  CS2R R58, SRZ ;  /* 0x00000000003a7805 */ /* 0x000fe4000001ff00 */
[----:B------:R-:W-:Y:S02]  /*6680*/  P2R R111, PR, RZ, 0x20 ;  /* 0x00000020ff6f7803 */ /* 0x000fe40000000000 */
[----:B------:R-:W-:Y:S02]  /*6690*/  CS2R R56, SRZ ;  /* 0x0000000000387805 */ /* 0x000fe4000001ff00 */
[----:B------:R-:W-:Y:S02]  /*66a0*/  @P2 SEL R2, R3, R2, !P4 ;  /* 0x0000000203022207 */ /* 0x000fe40006000000 */
[----:B------:R-:W-:Y:S02]  /*66b0*/  @P5 SHF.L.U32 R0, R101, 0x1f, RZ ;  /* 0x0000001f65005819 */ /* 0x000fe400000006ff */
[----:B------:R-:W-:Y:S02]  /*66c0*/  LOP3.LUT R2, R2, 0x1, RZ, 0xc0, !PT ;  /* 0x0000000102027812 */ /* 0x000fe400078ec0ff */
[----:B------:R1:W3:Y:S02]  /*66d0*/  @P5 SYNCS.PHASECHK.TRANS64.TRYWAIT P1, [UR48+0x120], R0 ;  /* 0x00012000ff0055a7 */ /* 0x0002e40008021130 */
[----:B------:R-:W-:Y:S04]  /*66e0*/  ISETP.NE.U32.AND P2, PT, R2, 0x1, PT ;  /* 0x000000010200780c */ /* 0x000fe80003f45070 */
[----:B------:R-:W-:Y:S02]  /*66f0*/  P2R R62, PR, RZ, 0x4 ;  /* 0x00000004ff3e7803 */ /* 0x000fe40000000000 */
[----:B-1----:R-:W-:Y:S04]  /*6700*/  SHF.L.U32 R0, R100, 0x1f, RZ ;  /* 0x0000001f64007819 */ /* 0x002fe800000006ff */
[----:B------:R1:W4:Y:S01]  /*6710*/  SYNCS.PHASECHK.TRANS64.TRYWAIT P0, [R112+URZ+0x180], R0 ;  /* 0x00018000700075a7 */ /* 0x00032200080011ff */
[----:B---3--:R-:W-:Y:S01]  /*6720*/  @P5 SEL R61, RZ, 0x1, !P1 ;  /* 0x00000001ff3d5807 */ /* 0x008fe20004800000 */
[----:B-1----:R-:W-:Y:S06]  /*6730*/  @!P5 BRA `(.L_x_122) ;  /* 0x000000000058d947 */ /* 0x002fec0003800000 */
[----:B------:R-:W-:Y:S01]  /*6740*/  IMAD.MOV.U32 R83, RZ, RZ, RZ ;  /* 0x000000ffff537224 */ /* 0x000fe200078e00ff */
[----:B------:R-:W-:Y:S01]  /*6750*/  ISETP.NE.AND P1, PT, R61, RZ, PT ;  /* 0x000000ff3d00720c */ /* 0x000fe20003f25270 */
[----:B------:R-:W-:Y:S01]  /*6760*/  BSSY B0, `(.L_x_123) ;  /* 0x000000c000007945 */ /* 0x000fe20003800000 */
[----:B------:R-:W-:Y:S02]  /*6770*/  CS2R R58, SRZ ;  /* 0x00000000003a7805 */ /* 0x000fe4000001ff00 */
[----:B------:R-:W-:Y:S02]  /*6780*/  CS2R R56, SRZ ;  /* 0x0000000000387805 */ /* 0x000fe4000001ff00 */
[----:B------:R-:W-:Y:S02]  /*6790*/  CS2R R66, SRZ ;  /* 0x0000000000427805 */ /* 0x000fe4000001ff00 */
[----:B------:R-:W-:Y:S02]  /*67a0*/  CS2R R64, SRZ ;  /* 0x0000000000407805 */ /* 0x000fe4000001ff00 */
[----:B------:R-:W-:Y:S02]  /*67b0*/  CS2R R74, SRZ ;  /* 0x00000000004a7805 */ /* 0x000fe4000001ff00 */
[----:B------:R-:W-:Y:S02]  /*67c0*/  CS2R R72, SRZ ;  /* 0x0000000000487805 */ /* 0x000fe4000001ff00 */
[----:B------:R-:W-:Y:S01]  /*67d0*/  CS2R R80, SRZ ;  /* 0x0000000000507805 */ /* 0x000fe2000001ff00 */
[----:B------:R-:W-:Y:S06]  /*67e0*/  @P1 BRA `(.L_x_124) ;  /* 0x00000000000c1947 */ /* 0x000fec0003800000 */
[----:B------:R-:W-:Y:S04]  /*67f0*/  SHF.L.U32 R3, R101, 0x1f, RZ ;  /* 0x0000001f65037819 */ /* 0x000fe800000006ff */
[----:B------:R-:W1:Y:S02]  /*6800*/  SYNCS.PHASECHK.TRANS64.TRYWAIT P1, [UR48+0x120], R3 ;  /* 0x00012003ff0075a7 */ /* 0x000e640008021130 */
[----:B-1----:R-:W-:Y:S05]  /*6810*/  @!P1 BRA `(.L_x_125) ;  /* 0x0000003400cc9947 */ /* 0x002fea0003800000 */
.L_x_124:
[----:B------:R-:W-:Y:S05]  /*6820*/  BSYNC B0 ;  /* 0x0000000000007941 */ /* 0x000fea0003800000 */
.L_x_123:
[----:B------:R-:W-:Y:S01]  /*6830*/  ISETP.NE.AND P1, PT, R62, RZ, PT ;  /* 0x000000ff3e00720c */ /* 0x000fe20003f25270 */
[----:B------:R-:W-:Y:S11]  /*6840*/  HFMA2 R60, -RZ, RZ, 0, 5.9604644775390625e-08 ;  /* 0x00000001ff3c7431 */ /* 0x000ff600000001ff */
[----:B------:R-:W-:Y:S01]  /*6850*/  @!UPT UIADD3 URZ, UPT, UPT, URZ, URZ, URZ ;  /* 0x000000fffffff290 */ /* 0x000fe2000fffe0ff */
[----:B------:R3:W1:Y:S04]  /*6860*/  @P1 LDS.128 R56, [R104] ;  /* 0x0000000068381984 */ /* 0x0006680000000c00 */
[----:B------:R3:W1:Y:S04]  /*6870*/  @P1 LDS.128 R64, [R103+0x10] ;  /* 0x0000100067401984 */ /* 0x0006680000000c00 */
[----:B------:R3:W1:Y:S04]  /*6880*/  @P1 LDS.128 R72, [R102+0x20] ;  /* 0x0000200066481984 */ /* 0x0006680000000c00 */
[----:B------:R3:W1:Y:S02]  /*6890*/  @P1 LDS.128 R80, [R110+0x30] ;  /* 0x000030006e501984 */ /* 0x0006640000000c00 */
.L_x_122:
[----:B------:R-:W-:Y:S05]  /*68a0*/  BSYNC B1 ;  /* 0x0000000000017941 */ /* 0x000fea0003800000 */
.L_x_121:
[----:B-1----:R-:W-:Y:S04]  /*68b0*/  SHF.R.U32.HI R2, RZ, 0x15, R47 ;  /* 0x00000015ff027819 */ /* 0x002fe8000001162f */
[----:B------:R-:W-:Y:S01]  /*68c0*/  LOP3.LUT P1, RZ, R2, 0x3, R96, 0x48, !PT ;  /* 0x0000000302ff7812 */ /* 0x000fe20007824860 */
[----:B------:R-:W-:Y:S01]  /*68d0*/  @!UPT UIADD3 URZ, UPT, UPT, URZ, URZ, URZ ;  /* 0x000000fffffff290 */ /* 0x000fe2000fffe0ff */
[----:B----4-:R-:W-:Y:S11]  /*68e0*/  @P0 BRA `(.L_x_126) ;  /* 0x0000000000080947 */ /* 0x010ff60003800000 */
[----:B------:R-:W1:Y:S02]  /*68f0*/  SYNCS.PHASECHK.TRANS64.TRYWAIT P0, [R112+URZ+0x180], R0 ;  /* 0x00018000700075a7 */ /* 0x000e6400080011ff */
[----:B-1----:R-:W-:Y:S05]  /*6900*/  @!P0 BRA `(.L_x_127) ;  /* 0x0000003400a88947 */ /* 0x002fea0003800000 */
.L_x_126:
[----:B------:R-:W-:Y:S05]  /*6910*/  @!P1 BRA `(.L_x_128) ;  /* 0x0000000000409947 */ /* 0x000fea0003800000 */
[----:B------:R-:W4:Y:S01]  /*6920*/  LDCU.64 UR8, c[0x4][0x70] ;  /* 0x01000e00ff0877ac */ /* 0x000f220008000a00 */
[----:B------:R-:W-:Y:S01]  /*6930*/  MOV R3, 0x0 ;  /* 0x0000000000037802 */ /* 0x000fe20000000f00 */
[----:B------:R-:W-:Y:S02]  /*6940*/  HFMA2 R12, -RZ, RZ, 0, 5.9604644775390625e-08 ;  /* 0x00000001ff0c7431 */ /* 0x000fe400000001ff */
[----:B------:R-:W-:Y:S02]  /*6950*/  IMAD.MOV.U32 R8, RZ, RZ, 0x192 ;  /* 0x00000192ff087424 */ /* 0x000fe400078e00ff */
[----:B------:R-:W-:Y:S01]  /*6960*/  IMAD.MOV.U32 R13, RZ, RZ, RZ ;  /* 0x000000ffff0d7224 */ /* 0x000fe200078e00ff */
[----:B------:R-:W5:Y:S01]  /*6970*/  LDCU.64 UR6, c[0x4][0x78] ;  /* 0x01000f00ff0677ac */ /* 0x000f620008000a00 */
[----:B------:R-:W1:Y:S01]  /*6980*/  LDC.64 R2, c[0x4][R3] ;  /* 0x0100000003027b82 */ /* 0x000e620000000a00 */
[----:B------:R-:W2:Y:S01]  /*6990*/  LDCU.64 UR4, c[0x4][0x10] ;  /* 0x01000200ff0477ac */ /* 0x000ea20008000a00 */
[----:B----4-:R-:W-:Y:S01]  /*69a0*/  MOV R5, UR9 ;  /* 0x0000000900057c02 */ /* 0x010fe20008000f00 */
[----:B------:R-:W-:Y:S01]  /*69b0*/  IMAD.U32 R4, RZ, RZ, UR8 ;  /* 0x00000008ff047e24 */ /* 0x000fe2000f8e00ff */
[----:B-----5:R-:W-:Y:S01]  /*69c0*/  MOV R7, UR7 ;  /* 0x0000000700077c02 */ /* 0x020fe20008000f00 */
[----:B------:R-:W-:Y:S01]  /*69d0*/  IMAD.U32 R6, RZ, RZ, UR6 ;  /* 0x00000006ff067e24 */ /* 0x000fe2000f8e00ff */
[----:B--2---:R-:W-:Y:S01]  /*69e0*/  MOV R11, UR5 ;  /* 0x00000005000b7c02 */ /* 0x004fe20008000f00 */
[----:B------:R-:W-:Y:S02]  /*69f0*/  IMAD.U32 R10, RZ, RZ, UR4 ;  /* 0x00000004ff0a7e24 */ /* 0x000fe4000f8e00ff */
[----:B------:R-:W-:Y:S07]  /*6a00*/  LEPC R20, `(.L_x_128) ;  /* 0x000000001014794e */ /* 0x000fee0000000000 */
[----:B-1-3--:R-:W-:Y:S05]  /*6a10*/  CALL.ABS.NOINC R2 ;  /* 0x0000000002007343 */ /* 0x00afea0003c00000 */
.L_x_128:
[C---:B------:R-:W-:Y:S01]  /*6a20*/  SHF.L.U32 R50, R56.reuse, 0x10, RZ ;  /* 0x0000001038327819 */ /* 0x040fe200000006ff */
[----:B------:R-:W-:Y:S05]  /*6a30*/  WARPSYNC.ALL ;  /* 0x0000000000007948 */ /* 0x000fea0003800000 */
[----:B------:R-:W-:Y:S01]  /*6a40*/  R2UR UR4, R47 ;  /* 0x000000002f0472ca */ /* 0x000fe200000e0000 */
[----:B------:R-:W-:Y:S01]  /*6a50*/  BSSY.RECONVERGENT B0, `(.L_x_129) ;  /* 0x0000088000007945 */ /* 0x000fe20003800200 */
[----:B------:R-:W-:Y:S02]  /*6a60*/  LOP3.LUT R51, R56, 0xffff0000, RZ, 0xc0, !PT ;  /* 0xffff000038337812 */ /* 0x000fe400078ec0ff */
[----:B------:R-:W-:Y:S02]  /*6a70*/  SHF.L.U32 R52, R57, 0x10, RZ ;  /* 0x0000001039347819 */ /* 0x000fe400000006ff */
[----:B------:R-:W-:Y:S07]  /*6a80*/  ISETP.NE.AND P0, PT, R106, RZ, PT ;  /* 0x000000ff6a00720c */ /* 0x000fee0003f05270 */
[----:B------:R-:W1:Y:S02]  /*6a90*/  LDTM.x32 R4, tmem[UR4] ;  /* 0x00000004000479ee */ /* 0x000e6400082c0000 */
[C---:B-12---:R-:W-:Y:S01]  /*6aa0*/  FMUL R0, R46.reuse, R4 ;  /* 0x000000042e007220 */ /* 0x046fe20000400000 */
[C---:B------:R-:W-:Y:S01]  /*6ab0*/  FMUL R2, R46.reuse, R5 ;  /* 0x000000052e027220 */ /* 0x040fe20000400000 */
[C---:B------:R-:W-:Y:S01]  /*6ac0*/  FMUL R4, R46.reuse, R8 ;  /* 0x000000082e047220 */ /* 0x040fe20000400000 */
[C---:B------:R-:W-:Y:S01]  /*6ad0*/  FMUL R3, R46.reuse, R6 ;  /* 0x000000062e037220 */ /* 0x040fe20000400000 */
[C---:B------:R-:W-:Y:S01]  /*6ae0*/  FMUL R5, R46.reuse, R9 ;  /* 0x000000092e057220 */ /* 0x040fe20000400000 */
[C---:B------:R-:W-:Y:S01]  /*6af0*/  FMUL R8, R46.reuse, R12 ;  /* 0x0000000c2e087220 */ /* 0x040fe20000400000 */
[C---:B------:R-:W-:Y:S01]  /*6b00*/  FMUL R6, R46.reuse, R10 ;  /* 0x0000000a2e067220 */ /* 0x040fe20000400000 */
[C---:B------:R-:W-:Y:S01]  /*6b10*/  FMUL R9, R46.reuse, R13 ;  /* 0x0000000d2e097220 */ /* 0x040fe20000400000 */
[C---:B------:R-:W-:Y:S01]  /*6b20*/  FMUL R12, R46.reuse, R16 ;  /* 0x000000102e0c7220 */ /* 0x040fe20000400000 */
[C---:B------:R-:W-:Y:S01]  /*6b30*/  FFMA R0, R49.reuse, R50, R0 ;  /* 0x0000003231007223 */ /* 0x040fe20000000000 */
[C---:B------:R-:W-:Y:S01]  /*6b40*/  FMUL R10, R46.reuse, R14 ;  /* 0x0000000e2e0a7220 */ /* 0x040fe20000400000 */
[C---:B------:R-:W-:Y:S01]  /*6b50*/  FMUL R13, R46.reuse, R17 ;  /* 0x000000112e0d7220 */ /* 0x040fe20000400000 */
[C---:B------:R-:W-:Y:S01]  /*6b60*/  FMUL R16, R46.reuse, R20 ;  /* 0x000000142e107220 */ /* 0x040fe20000400000 */
[----:B------:R-:W-:Y:S01]  /*6b70*/  FFMA R2, R49, R51, R2 ;  /* 0x0000003331027223 */ /* 0x000fe20000000002 */
        /* <DEDUP_REMOVED lines=9> */
[----:B------:R-:W-:Y:S01]  /*6c10*/  LOP3.LUT R32, R57, 0xffff0000, RZ, 0xc0, !PT ;  /* 0xffff000039207812 */ /* 0x000fe200078ec0ff */
[C---:B------:R-:W-:Y:S01]  /*6c20*/  FMUL R26, R46.reuse, R30 ;  /* 0x0000001e2e1a7220 */ /* 0x040fe20000400000 */
[----:B------:R-:W-:Y:S01]  /*6c30*/  FMUL R29, R46, R33 ;  /* 0x000000212e1d7220 */ /* 0x000fe20000400000 */
[----:B------:R-:W-:Y:S01]  /*6c40*/  SHF.L.U32 R33, R58, 0x10, RZ ;  /* 0x000000103a217819 */ /* 0x000fe200000006ff */
[----:B------:R-:W-:Y:S01]  /*6c50*/  FFMA R3, R49, R52, R3 ;  /* 0x0000003431037223 */ /* 0x000fe20000000003 */
[----:B------:R-:W-:Y:S01]  /*6c60*/  F2FP.BF16.F32.PACK_AB R52, R2, R0 ;  /* 0x000000000234723e */ /* 0x000fe200000010ff */
[C---:B------:R-:W-:Y:S01]  /*6c70*/  FMUL R7, R46.reuse, R7 ;  /* 0x000000072e077220 */ /* 0x040fe20000400000 */
[----:B------:R-:W-:Y:S01]  /*6c80*/  SHF.L.U32 R0, R59, 0x10, RZ ;  /* 0x000000103b007819 */ /* 0x000fe200000006ff */
[----:B------:R-:W-:Y:S01]  /*6c90*/  FMUL R30, R46, R34 ;  /* 0x000000222e1e7220 */ /* 0x000fe20000400000 */
[----:B------:R-:W-:Y:S01]  /*6ca0*/  LOP3.LUT R34, R58, 0xffff0000, RZ, 0xc0, !PT ;  /* 0xffff00003a227812 */ /* 0x000fe200078ec0ff */
[----:B------:R-:W-:Y:S01]  /*6cb0*/  FFMA R7, R49, R32, R7 ;  /* 0x0000002031077223 */ /* 0x000fe20000000007 */
[----:B------:R-:W-:Y:S01]  /*6cc0*/  LOP3.LUT R2, R59, 0xffff0000, RZ, 0xc0, !PT ;  /* 0xffff00003b027812 */ /* 0x000fe200078ec0ff */
[C---:B------:R-:W-:Y:S01]  /*6cd0*/  FFMA R4, R49.reuse, R33, R4 ;  /* 0x0000002131047223 */ /* 0x040fe20000000004 */
[----:B------:R-:W-:Y:S01]  /*6ce0*/  FMUL R11, R46, R11 ;  /* 0x0000000b2e0b7220 */ /* 0x000fe20000400000 */
[----:B------:R-:W-:Y:S01]  /*6cf0*/  FFMA R5, R49, R34, R5 ;  /* 0x0000002231057223 */ /* 0x000fe20000000005 */
[----:B------:R-:W-:Y:S01]  /*6d00*/  F2FP.BF16.F32.PACK_AB R53, R7, R3 ;  /* 0x000000030735723e */ /* 0x000fe200000010ff */
[C---:B------:R-:W-:Y:S01]  /*6d10*/  FFMA R6, R49.reuse, R0, R6 ;  /* 0x0000000031067223 */ /* 0x040fe20000000006 */
[C---:B------:R-:W-:Y:S01]  /*6d20*/  SHF.L.U32 R0, R64.reuse, 0x10, RZ ;  /* 0x0000001040007819 */ /* 0x040fe200000006ff */
[----:B------:R-:W-:Y:S01]  /*6d30*/  FFMA R11, R49, R2, R11 ;  /* 0x00000002310b7223 */ /* 0x000fe2000000000b */
[----:B------:R-:W-:Y:S01]  /*6d40*/  LOP3.LUT R2, R64, 0xffff0000, RZ, 0xc0, !PT ;  /* 0xffff000040027812 */ /* 0x000fe200078ec0ff */
[----:B------:R-:W-:Y:S01]  /*6d50*/  FMUL R15, R46, R15 ;  /* 0x0000000f2e0f7220 */ /* 0x000fe20000400000 */
[----:B------:R-:W-:Y:S01]  /*6d60*/  SHF.L.U32 R3, R65, 0x10, RZ ;  /* 0x0000001041037819 */ /* 0x000fe200000006ff */
[----:B------:R-:W-:Y:S01]  /*6d70*/  FFMA R8, R49, R0, R8 ;  /* 0x0000000031087223 */ /* 0x000fe20000000008 */
[----:B------:R-:W-:Y:S01]  /*6d80*/  LOP3.LUT R0, R65, 0xffff0000, RZ, 0xc0, !PT ;  /* 0xffff000041007812 */ /* 0x000fe200078ec0ff */
[C---:B------:R-:W-:Y:S01]  /*6d90*/  FFMA R9, R49.reuse, R2, R9 ;  /* 0x0000000231097223 */ /* 0x040fe20000000009 */
[C---:B------:R-:W-:Y:S01]  /*6da0*/  SHF.L.U32 R2, R66.reuse, 0x10, RZ ;  /* 0x0000001042027819 */ /* 0x040fe200000006ff */
[----:B------:R-:W-:Y:S01]  /*6db0*/  FFMA R10, R49, R3, R10 ;  /* 0x00000003310a7223 */ /* 0x000fe2000000000a */
[----:B------:R-:W-:Y:S01]  /*6dc0*/  SHF.L.U32 R3, R67, 0x10, RZ ;  /* 0x0000001043037819 */ /* 0x000fe200000006ff */
[C---:B------:R-:W-:Y:S01]  /*6dd0*/  FFMA R15, R49.reuse, R0, R15 ;  /* 0x00000000310f7223 */ /* 0x040fe2000000000f */
[----:B------:R-:W-:Y:S01]  /*6de0*/  LOP3.LUT R0, R66, 0xffff0000, RZ, 0xc0, !PT ;  /* 0xffff000042007812 */ /* 0x000fe200078ec0ff */
[----:B------:R-:W-:Y:S01]  /*6df0*/  FFMA R12, R49, R2, R12 ;  /* 0x00000002310c7223 */ /* 0x000fe2000000000c */
[----:B------:R-:W-:Y:S01]  /*6e00*/  SHF.L.U32 R2, R72, 0x10, RZ ;  /* 0x0000001048027819 */ /* 0x000fe200000006ff */
[----:B------:R-:W-:Y:S01]  /*6e10*/  FMUL R19, R46, R19 ;  /* 0x000000132e137220 */ /* 0x000fe20000400000 */
[----:B------:R-:W-:Y:S01]  /*6e20*/  F2FP.BF16.F32.PACK_AB R54, R5, R4 ;  /* 0x000000040536723e */ /* 0x000fe200000010ff */
[----:B------:R-:W-:Y:S01]  /*6e30*/  FFMA R13, R49, R0, R13 ;  /* 0x00000000310d7223 */ /* 0x000fe2000000000d */
[----:B------:R-:W-:Y:S01]  /*6e40*/  LOP3.LUT R0, R67, 0xffff0000, RZ, 0xc0, !PT ;  /* 0xffff000043007812 */ /* 0x000fe200078ec0ff */
[----:B------:R-:W-:Y:S01]  /*6e50*/  FFMA R14, R49, R3, R14 ;  /* 0x00000003310e7223 */ /* 0x000fe2000000000e */
[----:B------:R-:W-:Y:S01]  /*6e60*/  LOP3.LUT R3, R72, 0xffff0000, RZ, 0xc0, !PT ;  /* 0xffff000048037812 */ /* 0x000fe200078ec0ff */
[----:B------:R-:W-:Y:S01]  /*6e70*/  FMUL R23, R46, R23 ;  /* 0x000000172e177220 */ /* 0x000fe20000400000 */
[----:B------:R-:W-:Y:S01]  /*6e80*/  F2FP.BF16.F32.PACK_AB R55, R11, R6 ;  /* 0x000000060b37723e */ /* 0x000fe200000010ff */
[----:B------:R-:W-:Y:S01]  /*6e90*/  FFMA R19, R49, R0, R19 ;  /* 0x0000000031137223 */ /* 0x000fe20000000013 */
[----:B------:R-:W-:Y:S01]  /*6ea0*/  SHF.L.U32 R0, R73, 0x10, RZ ;  /* 0x0000001049007819 */ /* 0x000fe200000006ff */
[----:B------:R-:W-:Y:S01]  /*6eb0*/  FFMA R16, R49, R2, R16 ;  /* 0x0000000231107223 */ /* 0x000fe20000000010 */
[----:B------:R-:W-:Y:S01]  /*6ec0*/  LOP3.LUT R2, R73, 0xffff0000, RZ, 0xc0, !PT ;  /* 0xffff000049027812 */ /* 0x000fe200078ec0ff */
[----:B------:R-:W-:Y:S01]  /*6ed0*/  FFMA R17, R49, R3, R17 ;  /* 0x0000000331117223 */ /* 0x000fe20000000011 */
[----:B------:R-:W-:Y:S01]  /*6ee0*/  SHF.L.U32 R3, R75, 0x10, RZ ;  /* 0x000000104b037819 */ /* 0x000fe200000006ff */
[----:B------:R-:W-:Y:S01]  /*6ef0*/  FFMA R18, R49, R0, R18 ;  /* 0x0000000031127223 */ /* 0x000fe20000000012 */
[C---:B------:R-:W-:Y:S01]  /*6f00*/  SHF.L.U32 R0, R74.reuse, 0x10, RZ ;  /* 0x000000104a007819 */ /* 0x040fe200000006ff */
[----:B------:R1:W-:Y:S01]  /*6f10*/  STS.128 [R104], R52 ;  /* 0x0000003468007388 */ /* 0x0003e20000000c00 */
[----:B------:R-:W-:Y:S01]  /*6f20*/  F2FP.BF16.F32.PACK_AB R8, R9, R8 ;  /* 0x000000080908723e */ /* 0x000fe200000010ff */
[C---:B------:R-:W-:Y:S01]  /*6f30*/  FFMA R23, R49.reuse, R2, R23 ;  /* 0x0000000231177223 */ /* 0x040fe20000000017 */
[----:B------:R-:W-:Y:S01]  /*6f40*/  LOP3.LUT R2, R74, 0xffff0000, RZ, 0xc0, !PT ;  /* 0xffff00004a027812 */ /* 0x000fe200078ec0ff */
[----:B------:R-:W-:Y:S01]  /*6f50*/  FFMA R20, R49, R0, R20 ;  /* 0x0000000031147223 */ /* 0x000fe20000000014 */
[----:B------:R-:W-:Y:S01]  /*6f60*/  LOP3.LUT R0, R75, 0xffff0000, RZ, 0xc0, !PT ;  /* 0xffff00004b007812 */ /* 0x000fe200078ec0ff */
[----:B------:R-:W-:Y:S01]  /*6f70*/  FMUL R27, R46, R27 ;  /* 0x0000001b2e1b7220 */ /* 0x000fe20000400000 */
[----:B------:R-:W-:Y:S01]  /*6f80*/  F2FP.BF16.F32.PACK_AB R9, R15, R10 ;  /* 0x0000000a0f09723e */ /* 0x000fe200000010ff */
[C---:B------:R-:W-:Y:S01]  /*6f90*/  FFMA R21, R49.reuse, R2, R21 ;  /* 0x0000000231157223 */ /* 0x040fe20000000015 */
[C---:B------:R-:W-:Y:S01]  /*6fa0*/  FFMA R22, R49.reuse, R3, R22 ;  /* 0x0000000331167223 */ /* 0x040fe20000000016 */
[----:B------:R-:W-:Y:S01]  /*6fb0*/  FFMA R27, R49, R0, R27 ;  /* 0x00000000311b7223 */ /* 0x000fe2000000001b */
[----:B------:R-:W-:Y:S01]  /*6fc0*/  SHF.L.U32 R2, R80, 0x10, RZ ;  /* 0x0000001050027819 */ /* 0x000fe200000006ff */
[----:B------:R-:W-:Y:S01]  /*6fd0*/  FMUL R31, R46, R31 ;  /* 0x0000001f2e1f7220 */ /* 0x000fe20000400000 */
[----:B------:R-:W-:Y:S01]  /*6fe0*/  LOP3.LUT R0, R80, 0xffff0000, RZ, 0xc0, !PT ;  /* 0xffff000050007812 */ /* 0x000fe200078ec0ff */
[----:B------:R-:W-:Y:S01]  /*6ff0*/  FMUL R35, R46, R35 ;  /* 0x000000232e237220 */ /* 0x000fe20000400000 */
[----:B------:R-:W-:Y:S01]  /*7000*/  SHF.L.U32 R3, R81, 0x10, RZ ;  /* 0x0000001051037819 */ /* 0x000fe200000006ff */
[----:B------:R-:W-:Y:S01]  /*7010*/  FFMA R24, R49, R2, R24 ;  /* 0x0000000231187223 */ /* 0x000fe20000000018 */
[----:B------:R-:W-:Y:S01]  /*7020*/  F2FP.BF16.F32.PACK_AB R10, R13, R12 ;  /* 0x0000000c0d0a723e */ /* 0x000fe200000010ff */
[----:B------:R-:W-:Y:S01]  /*7030*/  FFMA R25, R49, R0, R25 ;  /* 0x0000000031197223 */ /* 0x000fe20000000019 */
[----:B------:R-:W-:Y:S01]  /*7040*/  F2FP.BF16.F32.PACK_AB R11, R19, R14 ;  /* 0x0000000e130b723e */ /* 0x000fe200000010ff */
[----:B------:R-:W-:Y:S01]  /*7050*/  FFMA R26, R49, R3, R26 ;  /* 0x00000003311a7223 */ /* 0x000fe2000000001a */
[----:B------:R-:W-:Y:S02]  /*7060*/  LOP3.LUT R0, R81, 0xffff0000, RZ, 0xc0, !PT ;  /* 0xffff000051007812 */ /* 0x000fe400078ec0ff */
[C---:B------:R-:W-:Y:S01]  /*7070*/  SHF.L.U32 R2, R82.reuse, 0x10, RZ ;  /* 0x0000001052027819 */ /* 0x040fe200000006ff */
[----:B------:R1:W-:Y:S01]  /*7080*/  STS.128 [R103+0x10], R8 ;  /* 0x0000100867007388 */ /* 0x0003e20000000c00 */
[----:B------:R-:W-:Y:S01]  /*7090*/  LOP3.LUT R3, R82, 0xffff0000, RZ, 0xc0, !PT ;  /* 0xffff000052037812 */ /* 0x000fe200078ec0ff */
[----:B------:R-:W-:Y:S01]  /*70a0*/  FFMA R31, R49, R0, R31 ;  /* 0x00000000311f7223 */ /* 0x000fe2000000001f */
[----:B------:R-:W-:Y:S01]  /*70b0*/  SHF.L.U32 R4, R83, 0x10, RZ ;  /* 0x0000001053047819 */ /* 0x000fe200000006ff */
[----:B------:R-:W-:Y:S01]  /*70c0*/  FFMA R28, R49, R2, R28 ;  /* 0x00000002311c7223 */ /* 0x000fe2000000001c */
[----:B------:R-:W-:Y:S01]  /*70d0*/  F2FP.BF16.F32.PACK_AB R16, R17, R16 ;  /* 0x000000101110723e */ /* 0x000fe200000010ff */
[----:B------:R-:W-:Y:S01]  /*70e0*/  FFMA R29, R49, R3, R29 ;  /* 0x00000003311d7223 */ /* 0x000fe2000000001d */
[----:B------:R-:W-:Y:S01]  /*70f0*/  LOP3.LUT R5, R83, 0xffff0000, RZ, 0xc0, !PT ;  /* 0xffff000053057812 */ /* 0x000fe200078ec0ff */
[----:B------:R-:W-:Y:S01]  /*7100*/  FFMA R30, R49, R4, R30 ;  /* 0x00000004311e7223 */ /* 0x000fe2000000001e */
[----:B------:R-:W-:Y:S02]  /*7110*/  F2FP.BF16.F32.PACK_AB R17, R23, R18 ;  /* 0x000000121711723e */ /* 0x000fe400000010ff */
[----:B------:R-:W-:Y:S01]  /*7120*/  F2FP.BF16.F32.PACK_AB R18, R21, R20 ;  /* 0x000000141512723e */ /* 0x000fe200000010ff */
[----:B------:R-:W-:Y:S01]  /*7130*/  FFMA R35, R49, R5, R35 ;  /* 0x0000000531237223 */ /* 0x000fe20000000023 */
[----:B------:R-:W-:Y:S02]  /*7140*/  F2FP.BF16.F32.PACK_AB R19, R27, R22 ;  /* 0x000000161b13723e */ /* 0x000fe400000010ff */
[----:B------:R-:W-:Y:S02]  /*7150*/  F2FP.BF16.F32.PACK_AB R24, R25, R24 ;  /* 0x000000181918723e */ /* 0x000fe400000010ff */
[----:B------:R-:W-:Y:S01]  /*7160*/  F2FP.BF16.F32.PACK_AB R25, R31, R26 ;  /* 0x0000001a1f19723e */ /* 0x000fe200000010ff */
[----:B------:R1:W-:Y:S01]  /*7170*/  STS.128 [R102+0x20], R16 ;  /* 0x0000201066007388 */ /* 0x0003e20000000c00 */
[----:B------:R-:W-:Y:S02]  /*7180*/  F2FP.BF16.F32.PACK_AB R26, R29, R28 ;  /* 0x0000001c1d1a723e */ /* 0x000fe400000010ff */
[----:B------:R-:W-:Y:S05]  /*7190*/  F2FP.BF16.F32.PACK_AB R27, R35, R30 ;  /* 0x0000001e231b723e */ /* 0x000fea00000010ff */
[----:B------:R1:W-:Y:S01]  /*71a0*/  STS.128 [R110+0x30], R24 ;  /* 0x000030186e007388 */ /* 0x0003e20000000c00 */
[----:B------:R-:W-:Y:S01]  /*71b0*/  @!PT LDS RZ, [RZ] ;  /* 0x00000000fffff984 */ /* 0x000fe20000000800 */
[----:B------:R-:W-:Y:S01]  /*71c0*/  @!PT LDS RZ, [RZ] ;  /* 0x00000000fffff984 */ /* 0x000fe20000000800 */
[----:B------:R-:W-:Y:S01]  /*71d0*/  @!PT LDS RZ, [RZ] ;  /* 0x00000000fffff984 */ /* 0x000fe20000000800 */
[----:B------:R-:W-:Y:S01]  /*71e0*/  @!PT LDS RZ, [RZ] ;  /* 0x00000000fffff984 */ /* 0x000fe20000000800 */
[----:B------:R2:W-:Y:S07]  /*71f0*/  MEMBAR.ALL.CTA ;  /* 0x0000000000007992 */ /* 0x0005ee0000008000 */
[----:B--2---:R-:W2:Y:S02]  /*7200*/  FENCE.VIEW.ASYNC.S ;  /* 0x00000000000073c6 */ /* 0x004ea40000000000 */
[----:B--2---:R-:W-:Y:S06]  /*7210*/  BAR.SYNC.DEFER_BLOCKING 0x1, 0x80 ;  /* 0x0042000000007b1d */ /* 0x004fec0000010000 */
[----:B------:R-:W-:Y:S05]  /*7220*/  @P0 BRA `(.L_x_130) ;  /* 0x0000000000280947 */ /* 0x000fea0003800000 */
[----:B------:R-:W-:Y:S02]  /*7230*/  UIADD3 UR4, UPT, UPT, UR48, 0x400, URZ ;  /* 0x0000040030047890 */ /* 0x000fe4000fffe0ff */
[----:B------:R-:W-:Y:S01]  /*7240*/  UIADD3 UR6, UP0, UPT, UR52, 0x680, URZ ;  /* 0x0000068034067890 */ /* 0x000fe2000ff1e0ff */
[----:B------:R-:W-:Y:S03]  /*7250*/  UMOV UR43, UR36 ;  /* 0x00000024002b7c82 */ /* 0x000fe60008000000 */
[----:B------:R-:W-:Y:S01]  /*7260*/  MOV R97, UR4 ;  /* 0x0000000400617c02 */ /* 0x000fe20008000f00 */
[----:B------:R-:W-:Y:S03]  /*7270*/  UIADD3.X UR7, UPT, UPT, URZ, UR53, URZ, UP0, !UPT ;  /* 0x00000035ff077290 */ /* 0x000fe600087fe4ff */
[----:B------:R-:W-:Y:S11]  /*7280*/  R2UR UR40, R97 ;  /* 0x00000000612872ca */ /* 0x000ff600000e0000 */
[----:B------:R-:W-:Y:S02]  /*7290*/  @!UPT UIADD3 URZ, UPT, UPT, URZ, URZ, URZ ;  /* 0x000000fffffff290 */ /* 0x000fe4000fffe0ff */
[----:B------:R2:W-:Y:S01]  /*72a0*/  UTMASTG.3D [UR40], [UR6] ;  /* 0x00000028060073b5 */ /* 0x0005e20008010000 */
[----:B------:R0:W-:Y:S01]  /*72b0*/  UTMACMDFLUSH ;  /* 0x00000000000079b7 */ /* 0x0001e20000000000 */
[----:B--2---:R-:W-:Y:S04]  /*72c0*/  DEPBAR.LE SB0, 0x1 ;  /* 0x000080400000791a */ /* 0x004fe80000000000 */
.L_x_130:
[----:B------:R-:W-:Y:S05]  /*72d0*/  BSYNC.RECONVERGENT B0 ;  /* 0x0000000000007941 */ /* 0x000fea0003800200 */
.L_x_129:
[----:B------:R-:W-:Y:S01]  /*72e0*/  BAR.SYNC.DEFER_BLOCKING 0x1, 0x80 ;  /* 0x0042000000007b1d */ /* 0x000fe20000010000 */
[----:B------:R-:W-:Y:S01]  /*72f0*/  ISETP.NE.AND P1, PT, R111, RZ, PT ;  /* 0x000000ff6f00720c */ /* 0x000fe20003f25270 */
[----:B------:R-:W-:Y:S01]  /*7300*/  UIADD3 UR4, UPT, UPT, UR50, -0x1, URZ ;  /* 0xffffffff32047890 */ /* 0x000fe2000fffe0ff */
[----:B------:R-:W-:Y:S03]  /*7310*/  LEA R2, R60, UR48, 0x3 ;  /* 0x000000303c027c11 */ /* 0x000fe6000f8e18ff */
[----:B------:R-:W-:Y:S08]  /*7320*/  UISETP.GT.U32.AND UP0, UPT, UR4, -0x3, UPT ;  /* 0xfffffffd0400788c */ /* 0x000ff0000bf04070 */
[----:B------:R-:W-:Y:S01]  /*7330*/  @P1 SHF.L.U32 R3, R101, 0x1f, RZ ;  /* 0x0000001f65031819 */ /* 0x000fe200000006ff */
[----:B------:R-:W-:Y:S06]  /*7340*/  BRA.U UP0, `(.L_x_131) ;  /* 0x0000000100247547 */ /* 0x000fec000b800000 */
[----:B------:R-:W-:Y:S01]  /*7350*/  IMAD.U32 R4, RZ, RZ, UR49 ;  /* 0x00000031ff047e24 */ /* 0x000fe2000f8e00ff */
[----:B------:R-:W-:Y:S01]  /*7360*/  MOV R0, UR37 ;  /* 0x0000002500007c02 */ /* 0x000fe20008000f00 */
[----:B------:R-:W-:Y:S03]  /*7370*/  UIADD3 UR49, UPT, UPT, UR49, 0x1, URZ ;  /* 0x0000000131317890 */ /* 0x000fe6000fffe0ff */
[----:B------:R-:W-:Y:S01]  /*7380*/  @P1 LEA R4, R4, UR48, 0x3 ;  /* 0x0000003004041c11 */ /* 0x000fe2000f8e18ff */
[----:B------:R-:W-:Y:S04]  /*7390*/  UISETP.NE.AND UP0, UPT, UR49, 0x3, UPT ;  /* 0x000000033100788c */ /* 0x000fe8000bf05270 */
[----:B------:R-:W-:Y:S01]  /*73a0*/  @P1 VIADD R4, R4, 0x138 ;  /* 0x0000013804041836 */ /* 0x000fe20000000000 */
[----:B------:R-:W-:Y:S04]  /*73b0*/  USEL UR49, UR49, URZ, UP0 ;  /* 0x000000ff31317287 */ /* 0x000fe80008000000 */
[----:B------:R-:W-:Y:S04]  /*73c0*/  @P1 PRMT R0, R0, 0x654, R4 ;  /* 0x0000065400001816 */ /* 0x000fe80000000004 */
[----:B------:R2:W-:Y:S04]  /*73d0*/  @P1 SYNCS.ARRIVE.TRANS64.RED.A1T0 RZ, [R0+URZ], RZ ;  /* 0x000000ff00ff19a7 */ /* 0x0005e800081004ff */
.L_x_131:
[----:B------:R-:W4:Y:S01]  /*73e0*/  @P1 SYNCS.PHASECHK.TRANS64.TRYWAIT P0, [R2+URZ+0x120], R3 ;  /* 0x00012003020015a7 */ /* 0x000f2200080011ff */
[----:B------:R-:W-:Y:S01]  /*73f0*/  BSSY B1, `(.L_x_132) ;  /* 0x0000016000017945 */ /* 0x000fe20003800000 */
[----:B----4-:R-:W-:Y:S03]  /*7400*/  @P1 SEL R61, RZ, 0x1, !P0 ;  /* 0x00000001ff3d1807 */ /* 0x010fe60004000000 */
[----:B------:R-:W-:Y:S05]  /*7410*/  @!P1 BRA `(.L_x_133) ;  /* 0x00000000004c9947 */ /* 0x000fea0003800000 */
[----:B------:R-:W-:Y:S01]  /*7420*/  ISETP.NE.AND P0, PT, R61, RZ, PT ;  /* 0x000000ff3d00720c */ /* 0x000fe20003f05270 */
[----:B------:R-:W-:Y:S01]  /*7430*/  BSSY B0, `(.L_x_134) ;  /* 0x000000b000007945 */ /* 0x000fe20003800000 */
[----:B------:R-:W-:Y:S11]  /*7440*/  ISETP.NE.AND P1, PT, R62, RZ, PT ;  /* 0x000000ff3e00720c */ /* 0x000ff60003f25270 */
[----:B------:R-:W-:Y:S02]  /*7450*/  @!UPT UIADD3 URZ, UPT, UPT, URZ, URZ, URZ ;  /* 0x000000fffffff290 */ /* 0x000fe4000fffe0ff */
[C---:B------:R-:W-:Y:S01]  /*7460*/  @P1 IMAD R6, R60.reuse, 0x2000, R104 ;  /* 0x000020003c061824 */ /* 0x040fe200078e0268 */
[C---:B------:R-:W-:Y:S01]  /*7470*/  @P1 LEA R4, R60.reuse, R102, 0xd ;  /* 0x000000663c041211 */ /* 0x040fe200078e68ff */
[C---:B------:R-:W-:Y:S02]  /*7480*/  @P1 IMAD R5, R60.reuse, 0x2000, R103 ;  /* 0x000020003c051824 */ /* 0x040fe400078e0267 */
[----:B------:R-:W-:Y:S01]  /*7490*/  @P1 IMAD R3, R60, 0x2000, R110 ;  /* 0x000020003c031824 */ /* 0x000fe200078e026e */
[----:B------:R-:W-:Y:S06]  /*74a0*/  @P0 BRA `(.L_x_135) ;  /* 0x00000000000c0947 */ /* 0x000fec0003800000 */
[----:B--2---:R-:W-:Y:S04]  /*74b0*/  SHF.L.U32 R0, R101, 0x1f, RZ ;  /* 0x0000001f65007819 */ /* 0x004fe800000006ff */
[----:B------:R-:W2:Y:S02]  /*74c0*/  SYNCS.PHASECHK.TRANS64.TRYWAIT P0, [R2+URZ+0x120], R0 ;  /* 0x00012000020075a7 */ /* 0x000ea400080011ff */
[----:B--2---:R-:W-:Y:S05]  /*74d0*/  @!P0 BRA `(.L_x_136) ;  /* 0x0000002800c88947 */ /* 0x004fea0003800000 */
.L_x_135:
[----:B------:R-:W-:Y:S05]  /*74e0*/  BSYNC B0 ;  /* 0x0000000000007941 */ /* 0x000fea0003800000 */
.L_x_134:
[----:B------:R-:W-:Y:S02]  /*74f0*/  ISETP.NE.AND P0, PT, R62, RZ, PT ;  /* 0x000000ff3e00720c */ /* 0x000fe40003f05270 */
[----:B------:R-:W-:Y:S11]  /*7500*/  IADD3 R60, PT, PT, R60, 0x1, RZ ;  /* 0x000000013c3c7810 */ /* 0x000ff60007ffe0ff */
[----:B------:R4:W1:Y:S04]  /*7510*/  @P0 LDS.128 R56, [R6] ;  /* 0x0000000006380984 */ /* 0x0008680000000c00 */
[----:B------:R4:W1:Y:S04]  /*7520*/  @P0 LDS.128 R64, [R5+0x10] ;  /* 0x0000100005400984 */ /* 0x0008680000000c00 */
[----:B------:R4:W1:Y:S04]  /*7530*/  @P0 LDS.128 R72, [R4+0x20] ;  /* 0x0000200004480984 */ /* 0x0008680000000c00 */
[----:B------:R4:W1:Y:S02]  /*7540*/  @P0 LDS.128 R80, [R3+0x30] ;  /* 0x0000300003500984 */ /* 0x0008640000000c00 */
.L_x_133:
[----:B------:R-:W-:Y:S05]  /*7550*/  BSYNC B1 ;  /* 0x0000000000017941 */ /* 0x000fea0003800000 */
.L_x_132:
[----:B--2---:R-:W-:Y:S05]  /*7560*/  VIADD R0, R47, 0x20 ;  /* 0x000000202f007836 */ /* 0x004fea0000000000 */
[----:B------:R-:W-:Y:S04]  /*7570*/  SHF.R.U32.HI R0, RZ, 0x15, R0 ;  /* 0x00000015ff007819 */ /* 0x000fe80000011600 */
[----:B------:R-:W-:Y:S11]  /*7580*/  LOP3.LUT P0, RZ, R0, 0x3, R96, 0x48, !PT ;  /* 0x0000000300ff7812 */ /* 0x000ff60007804860 */
[----:B------:R-:W-:Y:S02]  /*7590*/  @!UPT UIADD3 URZ, UPT, UPT, URZ, URZ, URZ ;  /* 0x000000fffffff290 */ /* 0x000fe4000fffe0ff */
[----:B------:R-:W-:Y:S05]  /*75a0*/  @!P0 BRA `(.L_x_137) ;  /* 0x0000000000408947 */ /* 0x000fea0003800000 */
[----:B------:R-:W2:Y:S01]  /*75b0*/  LDCU.64 UR8, c[0x4][0x70] ;  /* 0x01000e00ff0877ac */ /* 0x000ea20008000a00 */
[----:B----4-:R-:W-:Y:S01]  /*75c0*/  MOV R3, 0x0 ;  /* 0x0000000000037802 */ /* 0x010fe20000000f00 */
[----:B------:R-:W-:Y:S02]  /*75d0*/  HFMA2 R12, -RZ, RZ, 0, 5.9604644775390625e-08 ;  /* 0x00000001ff0c7431 */ /* 0x000fe400000001ff */
[----:B-1----:R-:W-:Y:S02]  /*75e0*/  IMAD.MOV.U32 R8, RZ, RZ, 0x192 ;  /* 0x00000192ff087424 */ /* 0x002fe400078e00ff */
[----:B------:R-:W-:Y:S01]  /*75f0*/  IMAD.MOV.U32 R13, RZ, RZ, RZ ;  /* 0x000000ffff0d7224 */ /* 0x000fe200078e00ff */
[----:B------:R-:W1:Y:S01]  /*7600*/  LDCU.64 UR6, c[0x4][0x78] ;  /* 0x01000f00ff0677ac */ /* 0x000e620008000a00 */
[----:B------:R-:W4:Y:S01]  /*7610*/  LDC.64 R2, c[0x4][R3] ;  /* 0x0100000003027b82 */ /* 0x000f220000000a00 */
[----:B------:R-:W5:Y:S01]  /*7620*/  LDCU.64 UR4, c[0x4][0x10] ;  /* 0x01000200ff0477ac */ /* 0x000f620008000a00 */
[----:B--2---:R-:W-:Y:S01]  /*7630*/  MOV R5, UR9 ;  /* 0x0000000900057c02 */ /* 0x004fe20008000f00 */
[----:B------:R-:W-:Y:S01]  /*7640*/  IMAD.U32 R4, RZ, RZ, UR8 ;  /* 0x00000008ff047e24 */ /* 0x000fe2000f8e00ff */
[----:B-1----:R-:W-:Y:S01]  /*7650*/  MOV R7, UR7 ;  /* 0x0000000700077c02 */ /* 0x002fe20008000f00 */
[----:B------:R-:W-:Y:S01]  /*7660*/  IMAD.U32 R6, RZ, RZ, UR6 ;  /* 0x00000006ff067e24 */ /* 0x000fe2000f8e00ff */
[----:B-----5:R-:W-:Y:S01]  /*7670*/  MOV R11, UR5 ;  /* 0x00000005000b7c02 */ /* 0x020fe20008000f00 */
[----:B------:R-:W-:Y:S02]  /*7680*/  IMAD.U32 R10, RZ, RZ, UR4 ;  /* 0x00000004ff0a7e24 */ /* 0x000fe4000f8e00ff */
[----:B------:R-:W-:Y:S07]  /*7690*/  LEPC R20, `(.L_x_137) ;  /* 0x000000001014794e */ /* 0x000fee0000000000 */
[----:B---34-:R-:W-:Y:S05]  /*76a0*/  CALL.ABS.NOINC R2 ;  /* 0x0000000002007343 */ /* 0x018fea0003c00000 */
.L_x_137:
[C---:B-1----:R-:W-:Y:S01]  /*76b0*/  SHF.L.U32 R50, R56.reuse, 0x10, RZ ;  /* 0x0000001038327819 */ /* 0x042fe200000006ff */
[----:B------:R-:W-:Y:S05]  /*76c0*/  WARPSYNC.ALL ;  /* 0x0000000000007948 */ /* 0x000fea0003800000 */
[----:B------:R-:W-:Y:S01]  /*76d0*/  R2UR UR4, R47 ;  /* 0x000000002f0472ca */ /* 0x000fe200000e0000 */
[----:B------:R-:W-:Y:S01]  /*76e0*/  BSSY.RECONVERGENT B0, `(.L_x_138) ;  /* 0x0000087000007945 */ /* 0x000fe20003800200 */
[----:B------:R-:W-:Y:S02]  /*76f0*/  LOP3.LUT R51, R56, 0xffff0000, RZ, 0xc0, !PT ;  /* 0xffff000038337812 */ /* 0x000fe400078ec0ff */
[----:B------:R-:W-:Y:S02]  /*7700*/  SHF.L.U32 R52, R57, 0x10, RZ ;  /* 0x0000001039347819 */ /* 0x000fe400000006ff */
[----:B------:R-:W-:Y:S07]  /*7710*/  ISETP.NE.AND P0, PT, R106, RZ, PT ;  /* 0x000000ff6a00720c */ /* 0x000fee0003f05270 */
[----:B----4-:R-:W1:Y:S02]  /*7720*/  LDTM.x32 R4, tmem[UR4+0x20] ;  /* 0x00002004000479ee */ /* 0x010e6400082c0000 */
[C---:B-1----:R-:W-:Y:S01]  /*7730*/  FMUL R0, R46.reuse, R4 ;  /* 0x000000042e007220 */ /* 0x042fe20000400000 */
        /* <DEDUP_REMOVED lines=70> */
[----:B------:R1:W-:Y:S01]  /*7ba0*/  STS.128 [R104+0x2000], R52 ;  /* 0x0020003468007388 */ /* 0x0003e20000000c00 */
        /* <DEDUP_REMOVED lines=49> */
[----:B------:R-:W-:Y:S02]  /*7ec0*/  UIADD3 UR8, UP0, UPT, UR52, 0x680, URZ ;  /* 0x0000068034087890 */ /* 0x000fe4000ff1e0ff */
[----:B------:R-:W-:Y:S02]  /*7ed0*/  UIADD3 UR5, UPT, UPT, UR41, 0x20, URZ ;  /* 0x0000002029057890 */ /* 0x000fe4000fffe0ff */
[----:B------:R-:W-:Y:S02]  /*7ee0*/  UIADD3 UR4, UPT, UPT, UR48, 0x2400, URZ ;  /* 0x0000240030047890 */ /* 0x000fe4000fffe0ff */
[----:B------:R-:W-:Y:S01]  /*7ef0*/  UIADD3.X UR9, UPT, UPT, URZ, UR53, URZ, UP0, !UPT ;  /* 0x00000035ff097290 */ /* 0x000fe200087fe4ff */
[----:B------:R-:W-:Y:S01]  /*7f00*/  UMOV UR6, UR42 ;  /* 0x0000002a00067c82 */ /* 0x000fe20008000000 */
[----:B------:R-:W-:Y:S07]  /*7f10*/  UMOV UR7, UR36 ;  /* 0x0000002400077c82 */ /* 0x000fee0008000000 */
[----:B------:R2:W-:Y:S01]  /*7f20*/  UTMASTG.3D [UR4], [UR8] ;  /* 0x00000004080073b5 */ /* 0x0005e20008010000 */
[----:B------:R0:W-:Y:S01]  /*7f30*/  UTMACMDFLUSH ;  /* 0x00000000000079b7 */ /* 0x0001e20000000000 */
[----:B--2---:R-:W-:Y:S04]  /*7f40*/  DEPBAR.LE SB0, 0x1 ;  /* 0x000080400000791a */ /* 0x004fe80000000000 */
.L_x_139:
[----:B------:R-:W-:Y:S05]  /*7f50*/  BSYNC.RECONVERGENT B0 ;  /* 0x0000000000007941 */ /* 0x000fea0003800200 */
.L_x_138:
[----:B------:R-:W-:Y:S01]  /*7f60*/  BAR.SYNC.DEFER_BLOCKING 0x1, 0x80 ;  /* 0x0042000000007b1d */ /* 0x000fe20000010000 */
[----:B------:R-:W-:Y:S01]  /*7f70*/  ISETP.NE.AND P1, PT, R111, RZ, PT ;  /* 0x000000ff6f00720c */ /* 0x000fe20003f25270 */
[----:B------:R-:W-:Y:S01]  /*7f80*/  UISETP.GT.U32.AND UP0, UPT, UR50, -0x3, UPT ;  /* 0xfffffffd3200788c */ /* 0x000fe2000bf04070 */
[----:B------:R-:W-:Y:S11]  /*7f90*/  LEA R4, R60, UR48, 0x3 ;  /* 0x000000303c047c11 */ /* 0x000ff6000f8e18ff */
        /* <DEDUP_REMOVED lines=11> */
.L_x_140:
        /* <DEDUP_REMOVED lines=9> */
[C---:B--2---:R-:W-:Y:S01]  /*80e0*/  @P1 LEA R0, R60.reuse, R102, 0xd ;  /* 0x000000663c001211 */ /* 0x044fe200078e68ff */
[C---:B------:R-:W-:Y:S02]  /*80f0*/  @P1 IMAD R2, R60.reuse, 0x2000, R103 ;  /* 0x000020003c021824 */ /* 0x040fe400078e0267 */
[----:B------:R-:W-:Y:S01]  /*8100*/  @P1 IMAD R60, R60, 0x2000, R110 ;  /* 0x000020003c3c1824 */ /* 0x000fe200078e026e */
[----:B------:R-:W-:Y:S06]  /*8110*/  @P0 BRA `(.L_x_144) ;  /* 0x00000000000c0947 */ /* 0x000fec0003800000 */
[----:B------:R-:W-:Y:S04]  /*8120*/  SHF.L.U32 R5, R101, 0x1f, RZ ;  /* 0x0000001f65057819 */ /* 0x000fe800000006ff */
[----:B------:R-:W2:Y:S02]  /*8130*/  SYNCS.PHASECHK.TRANS64.TRYWAIT P0, [R4+URZ+0x120], R5 ;  /* 0x00012005040075a7 */ /* 0x000ea400080011ff */
[----:B--2---:R-:W-:Y:S05]  /*8140*/  @!P0 BRA `(.L_x_145) ;  /* 0x0000001c00c08947 */ /* 0x004fea0003800000 */
.L_x_144:
[----:B------:R-:W-:Y:S05]  /*8150*/  BSYNC B0 ;  /* 0x0000000000007941 */ /* 0x000fea0003800000 */
.L_x_143:
[----:B------:R-:W-:Y:S11]  /*8160*/  ISETP.NE.AND P0, PT, R62, RZ, PT ;  /* 0x000000ff3e00720c */ /* 0x000ff60003f05270 */
[----:B------:R-:W-:Y:S02]  /*8170*/  @!UPT UIADD3 URZ, UPT, UPT, URZ, URZ, URZ ;  /* 0x000000fffffff290 */ /* 0x000fe4000fffe0ff */
[----:B------:R4:W1:Y:S04]  /*8180*/  @P0 LDS.128 R56, [R3] ;  /* 0x0000000003380984 */ /* 0x0008680000000c00 */
[----:B------:R4:W1:Y:S04]  /*8190*/  @P0 LDS.128 R64, [R2+0x10] ;  /* 0x0000100002400984 */ /* 0x0008680000000c00 */
[----:B------:R4:W1:Y:S04]  /*81a0*/  @P0 LDS.128 R72, [R0+0x20] ;  /* 0x0000200000480984 */ /* 0x0008680000000c00 */
[----:B------:R4:W1:Y:S02]  /*81b0*/  @P0 LDS.128 R80, [R60+0x30] ;  /* 0x000030003c500984 */ /* 0x0008640000000c00 */
.L_x_142:
[----:B------:R-:W-:Y:S05]  /*81c0*/  BSYNC B1 ;  /* 0x0000000000017941 */ /* 0x000fea0003800000 */
.L_x_141:
[----:B--2-4-:R-:W-:Y:S05]  /*81d0*/  VIADD R0, R47, 0x40 ;  /* 0x000000402f007836 */ /* 0x014fea0000000000 */
[----:B------:R-:W-:Y:S04]  /*81e0*/  SHF.R.U32.HI R0, RZ, 0x15, R0 ;  /* 0x00000015ff007819 */ /* 0x000fe80000011600 */
[----:B------:R-:W-:Y:S11]  /*81f0*/  LOP3.LUT P0, RZ, R0, 0x3, R96, 0x48, !PT ;  /* 0x0000000300ff7812 */ /* 0x000ff60007804860 */
[----:B------:R-:W-:Y:S02]  /*8200*/  @!UPT UIADD3 URZ, UPT, UPT, URZ, URZ, URZ ;  /* 0x000000fffffff290 */ /* 0x000fe4000fffe0ff */
[----:B------:R-:W-:Y:S05]  /*8210*/  @!P0 BRA `(.L_x_146) ;  /* 0x0000000000408947 */ /* 0x000fea0003800000 */
[----:B------:R-:W2:Y:S01]  /*8220*/  LDCU.64 UR8, c[0x4][0x70] ;  /* 0x01000e00ff0877ac */ /* 0x000ea20008000a00 */
[----:B------:R-:W-:Y:S01]  /*8230*/  MOV R3, 0x0 ;  /* 0x0000000000037802 */ /* 0x000fe20000000f00 */
        /* <DEDUP_REMOVED lines=14> */
.L_x_146:
[----:B------:R-:W-:Y:S01]  /*8320*/  ISETP.NE.AND P0, PT, R106, RZ, PT ;  /* 0x000000ff6a00720c */ /* 0x000fe20003f05270 */
[----:B------:R-:W-:Y:S05]  /*8330*/  WARPSYNC.ALL ;  /* 0x0000000000007948 */ /* 0x000fea0003800000 */
[----:B------:R-:W-:Y:S01]  /*8340*/  R2UR UR4, R47 ;  /* 0x000000002f0472ca */ /* 0x000fe200000e0000 */
[----:B------:R-:W-:Y:S01]  /*8350*/  BSSY.RECONVERGENT B0, `(.L_x_147) ;  /* 0x000008b000007945 */ /* 0x000fe20003800200 */
[C---:B-1----:R-:W-:Y:S02]  /*8360*/  SHF.L.U32 R47, R56.reuse, 0x10, RZ ;  /* 0x00000010382f7819 */ /* 0x042fe400000006ff */
[----:B------:R-:W-:Y:S02]  /*8370*/  LOP3.LUT R50, R56, 0xffff0000, RZ, 0xc0, !PT ;  /* 0xffff000038327812 */ /* 0x000fe400078ec0ff */
[C---:B------:R-:W-:Y:S02]  /*8380*/  SHF.L.U32 R51, R57.reuse, 0x10, RZ ;  /* 0x0000001039337819 */ /* 0x040fe400000006ff */
[----:B------:R-:W-:Y:S02]  /*8390*/  LOP3.LUT R52, R57, 0xffff0000, RZ, 0xc0, !PT ;  /* 0xffff000039347812 */ /* 0x000fe400078ec0ff */
[C---:B------:R-:W-:Y:S02]  /*83a0*/  SHF.L.U32 R53, R58.reuse, 0x10, RZ ;  /* 0x000000103a357819 */ /* 0x040fe400000006ff */
[----:B------:R-:W-:Y:S01]  /*83b0*/  LOP3.LUT R54, R58, 0xffff0000, RZ, 0xc0, !PT ;  /* 0xffff00003a367812 */ /* 0x000fe200078ec0ff */
[----:B------:R-:W1:Y:S01]  /*83c0*/  LDTM.x32 R4, tmem[UR4+0x40] ;  /* 0x00004004000479ee */ /* 0x000e6200082c0000 */
[C---:B------:R-:W-:Y:S01]  /*83d0*/  SHF.L.U32 R55, R59.reuse, 0x10, RZ ;  /* 0x000000103b377819 */ /* 0x040fe200000006ff */
[----:B------:R-:W-:Y:S01]  /*83e0*/  NOP ;  /* 0x0000000000007918 */ /* 0x000fe20000000000 */
[----:B------:R-:W-:Y:S02]  /*83f0*/  LOP3.LUT R56, R59, 0xffff0000, RZ, 0xc0, !PT ;  /* 0xffff00003b387812 */ /* 0x000fe400078ec0ff */
[C---:B------:R-:W-:Y:S02]  /*8400*/  SHF.L.U32 R57, R64.reuse, 0x10, RZ ;  /* 0x0000001040397819 */ /* 0x040fe400000006ff */
[----:B------:R-:W-:Y:S02]  /*8410*/  LOP3.LUT R58, R64, 0xffff0000, RZ, 0xc0, !PT ;  /* 0xffff0000403a7812 */ /* 0x000fe400078ec0ff */
[C---:B------:R-:W-:Y:S02]  /*8420*/  SHF.L.U32 R59, R65.reuse, 0x10, RZ ;  /* 0x00000010413b7819 */ /* 0x040fe400000006ff */
[----:B------:R-:W-:Y:S02]  /*8430*/  LOP3.LUT R60, R65, 0xffff0000, RZ, 0xc0, !PT ;  /* 0xffff0000413c7812 */ /* 0x000fe400078ec0ff */
[C---:B------:R-:W-:Y:S02]  /*8440*/  SHF.L.U32 R61, R66.reuse, 0x10, RZ ;  /* 0x00000010423d7819 */ /* 0x040fe400000006ff */
[----:B------:R-:W-:Y:S02]  /*8450*/  LOP3.LUT R62, R66, 0xffff0000, RZ, 0xc0, !PT ;  /* 0xffff0000423e7812 */ /* 0x000fe400078ec0ff */
[C---:B------:R-:W-:Y:S02]  /*8460*/  SHF.L.U32 R63, R67.reuse, 0x10, RZ ;  /* 0x00000010433f7819 */ /* 0x040fe400000006ff */
[----:B------:R-:W-:Y:S02]  /*8470*/  IADD3 R112, PT, PT, R112, 0x1a0, RZ ;  /* 0x000001a070707810 */ /* 0x000fe40007ffe0ff */
[----:B------:R-:W-:Y:S02]  /*8480*/  LOP3.LUT R64, R67, 0xffff0000, RZ, 0xc0, !PT ;  /* 0xffff000043407812 */ /* 0x000fe400078ec0ff */
[----:B------:R-:W-:Y:S01]  /*8490*/  SHF.L.U32 R65, R72, 0x10, RZ ;  /* 0x0000001048417819 */ /* 0x000fe200000006ff */
[----:B-1----:R-:W-:Y:S01]  /*84a0*/  FMUL R4, R46, R4 ;  /* 0x000000042e047220 */ /* 0x002fe20000400000 */
[----:B------:R-:W-:Y:S01]  /*84b0*/  LOP3.LUT R66, R72, 0xffff0000, RZ, 0xc0, !PT ;  /* 0xffff000048427812 */ /* 0x000fe200078ec0ff */
[----:B------:R-:W-:Y:S01]  /*84c0*/  FMUL R5, R46, R5 ;  /* 0x000000052e057220 */ /* 0x000fe20000400000 */
[----:B------:R-:W-:Y:S01]  /*84d0*/  LOP3.LUT R112, R112, 0xfefffff8, RZ, 0xc0, !PT ;  /* 0xfefffff870707812 */ /* 0x000fe200078ec0ff */
[C---:B------:R-:W-:Y:S01]  /*84e0*/  FFMA R4, R49.reuse, R47, R4 ;  /* 0x0000002f31047223 */ /* 0x040fe20000000004 */
[C---:B------:R-:W-:Y:S01]  /*84f0*/  FMUL R6, R46.reuse, R6 ;  /* 0x000000062e067220 */ /* 0x040fe20000400000 */
[----:B------:R-:W-:Y:S01]  /*8500*/  FFMA R5, R49, R50, R5 ;  /* 0x0000003231057223 */ /* 0x000fe20000000005 */
[----:B------:R-:W-:Y:S01]  /*8510*/  SHF.L.U32 R67, R73, 0x10, RZ ;  /* 0x0000001049437819 */ /* 0x000fe200000006ff */
[----:B------:R1:W-:Y:S01]  /*8520*/  SYNCS.ARRIVE.TRANS64.RED.A1T0 RZ, [R112+URZ], RZ ;  /* 0x000000ff70ff79a7 */ /* 0x0003e200081004ff */
[----:B------:R-:W-:Y:S01]  /*8530*/  FFMA R6, R49, R51, R6 ;  /* 0x0000003331067223 */ /* 0x000fe20000000006 */
[C---:B------:R-:W-:Y:S01]  /*8540*/  FMUL R7, R46.reuse, R7 ;  /* 0x000000072e077220 */ /* 0x040fe20000400000 */
[----:B------:R-:W-:Y:S01]  /*8550*/  F2FP.BF16.F32.PACK_AB R4, R5, R4 ;  /* 0x000000040504723e */ /* 0x000fe200000010ff */
[C---:B------:R-:W-:Y:S01]  /*8560*/  FMUL R8, R46.reuse, R8 ;  /* 0x000000082e087220 */ /* 0x040fe20000400000 */
[----:B------:R-:W-:Y:S01]  /*8570*/  FMUL R9, R46, R9 ;  /* 0x000000092e097220 */ /* 0x000fe20000400000 */
[----:B------:R-:W-:Y:S01]  /*8580*/  LOP3.LUT R68, R73, 0xffff0000, RZ, 0xc0, !PT ;  /* 0xffff000049447812 */ /* 0x000fe200078ec0ff */
[C---:B------:R-:W-:Y:S01]  /*8590*/  FFMA R7, R49.reuse, R52, R7 ;  /* 0x0000003431077223 */ /* 0x040fe20000000007 */
[C---:B------:R-:W-:Y:S01]  /*85a0*/  FFMA R8, R49.reuse, R53, R8 ;  /* 0x0000003531087223 */ /* 0x040fe20000000008 */
[----:B------:R-:W-:Y:S01]  /*85b0*/  SHF.L.U32 R69, R74, 0x10, RZ ;  /* 0x000000104a457819 */ /* 0x000fe200000006ff */
[----:B------:R-:W-:Y:S01]  /*85c0*/  FFMA R9, R49, R54, R9 ;  /* 0x0000003631097223 */ /* 0x000fe20000000009 */
[C---:B------:R-:W-:Y:S01]  /*85d0*/  FMUL R10, R46.reuse, R10 ;  /* 0x0000000a2e0a7220 */ /* 0x040fe20000400000 */
[----:B------:R-:W-:Y:S01]  /*85e0*/  F2FP.BF16.F32.PACK_AB R5, R7, R6 ;  /* 0x000000060705723e */ /* 0x000fe200000010ff */
[C---:B------:R-:W-:Y:S01]  /*85f0*/  FMUL R11, R46.reuse, R11 ;  /* 0x0000000b2e0b7220 */ /* 0x040fe20000400000 */
[----:B------:R-:W-:Y:S01]  /*8600*/  FMUL R0, R46, R12 ;  /* 0x0000000c2e007220 */ /* 0x000fe20000400000 */
[----:B------:R-:W-:Y:S01]  /*8610*/  F2FP.BF16.F32.PACK_AB R6, R9, R8 ;  /* 0x000000080906723e */ /* 0x000fe200000010ff */
[C---:B------:R-:W-:Y:S01]  /*8620*/  FFMA R10, R49.reuse, R55, R10 ;  /* 0x00000037310a7223 */ /* 0x040fe2000000000a */
[C---:B------:R-:W-:Y:S01]  /*8630*/  FFMA R11, R49.reuse, R56, R11 ;  /* 0x00000038310b7223 */ /* 0x040fe2000000000b */
[----:B------:R-:W-:Y:S01]  /*8640*/  LOP3.LUT R70, R74, 0xffff0000, RZ, 0xc0, !PT ;  /* 0xffff00004a467812 */ /* 0x000fe200078ec0ff */
[----:B------:R-:W-:Y:S01]  /*8650*/  FFMA R0, R49, R57, R0 ;  /* 0x0000003931007223 */ /* 0x000fe20000000000 */
[C---:B------:R-:W-:Y:S01]  /*8660*/  FMUL R2, R46.reuse, R13 ;  /* 0x0000000d2e027220 */ /* 0x040fe20000400000 */
[----:B------:R-:W-:Y:S01]  /*8670*/  SHF.L.U32 R71, R75, 0x10, RZ ;  /* 0x000000104b477819 */ /* 0x000fe200000006ff */
[C---:B------:R-:W-:Y:S01]  /*8680*/  FMUL R3, R46.reuse, R14 ;  /* 0x0000000e2e037220 */ /* 0x040fe20000400000 */
[----:B------:R-:W-:Y:S01]  /*8690*/  F2FP.BF16.F32.PACK_AB R7, R11, R10 ;  /* 0x0000000a0b07723e */ /* 0x000fe200000010ff */
[----:B------:R-:W-:Y:S01]  /*86a0*/  FFMA R2, R49, R58, R2 ;  /* 0x0000003a31027223 */ /* 0x000fe20000000002 */
[C---:B------:R-:W-:Y:S01]  /*86b0*/  FMUL R15, R46.reuse, R15 ;  /* 0x0000000f2e0f7220 */ /* 0x040fe20000400000 */
[C---:B------:R-:W-:Y:S01]  /*86c0*/  FMUL R12, R46.reuse, R16 ;  /* 0x000000102e0c7220 */ /* 0x040fe20000400000 */
[----:B------:R-:W-:Y:S01]  /*86d0*/  FMUL R13, R46, R17 ;  /* 0x000000112e0d7220 */ /* 0x000fe20000400000 */
[----:B------:R1:W-:Y:S01]  /*86e0*/  STS.128 [R104+0x4000], R4 ;  /* 0x0040000468007388 */ /* 0x0003e20000000c00 */
[----:B------:R-:W-:Y:S01]  /*86f0*/  LOP3.LUT R72, R75, 0xffff0000, RZ, 0xc0, !PT ;  /* 0xffff00004b487812 */ /* 0x000fe200078ec0ff */
[C---:B------:R-:W-:Y:S01]  /*8700*/  FFMA R3, R49.reuse, R59, R3 ;  /* 0x0000003b31037223 */ /* 0x040fe20000000003 */
[----:B------:R-:W-:Y:S01]  /*8710*/  SHF.L.U32 R73, R80, 0x10, RZ ;  /* 0x0000001050497819 */ /* 0x000fe200000006ff */
[C---:B------:R-:W-:Y:S01]  /*8720*/  FFMA R15, R49.reuse, R60, R15 ;  /* 0x0000003c310f7223 */ /* 0x040fe2000000000f */
[----:B------:R-:W-:Y:S01]  /*8730*/  F2FP.BF16.F32.PACK_AB R8, R2, R0 ;  /* 0x000000000208723e */ /* 0x000fe200000010ff */
[C---:B------:R-:W-:Y:S01]  /*8740*/  FFMA R12, R49.reuse, R61, R12 ;  /* 0x0000003d310c7223 */ /* 0x040fe2000000000c */
[C---:B------:R-:W-:Y:S01]  /*8750*/  FFMA R13, R49.reuse, R62, R13 ;  /* 0x0000003e310d7223 */ /* 0x040fe2000000000d */
[C---:B------:R-:W-:Y:S01]  /*8760*/  FMUL R14, R46.reuse, R18 ;  /* 0x000000122e0e7220 */ /* 0x040fe20000400000 */
[C---:B------:R-:W-:Y:S01]  /*8770*/  FMUL R19, R46.reuse, R19 ;  /* 0x000000132e137220 */ /* 0x040fe20000400000 */
[C---:B------:R-:W-:Y:S01]  /*8780*/  FMUL R16, R46.reuse, R20 ;  /* 0x000000142e107220 */ /* 0x040fe20000400000 */
[C---:B------:R-:W-:Y:S01]  /*8790*/  FMUL R17, R46.reuse, R21 ;  /* 0x000000152e117220 */ /* 0x040fe20000400000 */
[C---:B------:R-:W-:Y:S01]  /*87a0*/  FFMA R14, R49.reuse, R63, R14 ;  /* 0x0000003f310e7223 */ /* 0x040fe2000000000e */
        /* <DEDUP_REMOVED lines=9> */
[----:B------:R-:W-:Y:S01]  /*8840*/  FFMA R23, R49, R68, R23 ;  /* 0x0000004431177223 */ /* 0x000fe20000000017 */
[C---:B------:R-:W-:Y:S01]  /*8850*/  FMUL R27, R46.reuse, R27 ;  /* 0x0000001b2e1b7220 */ /* 0x040fe20000400000 */
[----:B------:R-:W-:Y:S01]  /*8860*/  F2FP.BF16.F32.PACK_AB R9, R15, R3 ;  /* 0x000000030f09723e */ /* 0x000fe200000010ff */
[----:B------:R-:W-:Y:S01]  /*8870*/  FFMA R20, R49, R69, R20 ;  /* 0x0000004531147223 */ /* 0x000fe20000000014 */
[----:B------:R-:W-:Y:S01]  /*8880*/  F2FP.BF16.F32.PACK_AB R10, R13, R12 ;  /* 0x0000000c0d0a723e */ /* 0x000fe200000010ff */
[----:B------:R-:W-:Y:S01]  /*8890*/  FMUL R24, R46, R28 ;  /* 0x0000001c2e187220 */ /* 0x000fe20000400000 */
[----:B------:R-:W-:Y:S01]  /*88a0*/  F2FP.BF16.F32.PACK_AB R11, R19, R14 ;  /* 0x0000000e130b723e */ /* 0x000fe200000010ff */
[----:B------:R-:W-:Y:S01]  /*88b0*/  FFMA R21, R49, R70, R21 ;  /* 0x0000004631157223 */ /* 0x000fe20000000015 */
[----:B------:R-:W-:Y:S01]  /*88c0*/  LOP3.LUT R74, R80, 0xffff0000, RZ, 0xc0, !PT ;  /* 0xffff0000504a7812 */ /* 0x000fe200078ec0ff */
[C---:B------:R-:W-:Y:S01]  /*88d0*/  FMUL R25, R46.reuse, R29 ;  /* 0x0000001d2e197220 */ /* 0x040fe20000400000 */
[----:B------:R-:W-:Y:S01]  /*88e0*/  SHF.L.U32 R75, R81, 0x10, RZ ;  /* 0x00000010514b7819 */ /* 0x000fe200000006ff */
[----:B------:R1:W-:Y:S01]  /*88f0*/  STS.128 [R103+0x4010], R8 ;  /* 0x0040100867007388 */ /* 0x0003e20000000c00 */
[----:B------:R-:W-:Y:S01]  /*8900*/  FFMA R22, R49, R71, R22 ;  /* 0x0000004731167223 */ /* 0x000fe20000000016 */
[----:B------:R-:W-:Y:S01]  /*8910*/  LOP3.LUT R76, R81, 0xffff0000, RZ, 0xc0, !PT ;  /* 0xffff0000514c7812 */ /* 0x000fe200078ec0ff */
[----:B------:R-:W-:Y:S01]  /*8920*/  FMUL R26, R46, R30 ;  /* 0x0000001e2e1a7220 */ /* 0x000fe20000400000 */
[C---:B------:R-:W-:Y:S01]  /*8930*/  FFMA R27, R49.reuse, R72, R27 ;  /* 0x00000048311b7223 */ /* 0x040fe2000000001b */
[----:B------:R-:W-:Y:S01]  /*8940*/  SHF.L.U32 R77, R82, 0x10, RZ ;  /* 0x00000010524d7819 */ /* 0x000fe200000006ff */
[----:B------:R-:W-:Y:S01]  /*8950*/  FMUL R31, R46, R31 ;  /* 0x0000001f2e1f7220 */ /* 0x000fe20000400000 */
[C---:B------:R-:W-:Y:S01]  /*8960*/  FFMA R24, R49.reuse, R73, R24 ;  /* 0x0000004931187223 */ /* 0x040fe20000000018 */
[----:B------:R-:W-:Y:S01]  /*8970*/  LOP3.LUT R78, R82, 0xffff0000, RZ, 0xc0, !PT ;  /* 0xffff0000524e7812 */ /* 0x000fe200078ec0ff */
[C---:B------:R-:W-:Y:S01]  /*8980*/  FMUL R28, R46.reuse, R32 ;  /* 0x000000202e1c7220 */ /* 0x040fe20000400000 */
[----:B------:R-:W-:Y:S01]  /*8990*/  FFMA R25, R49, R74, R25 ;  /* 0x0000004a31197223 */ /* 0x000fe20000000019 */
[----:B------:R-:W-:Y:S01]  /*89a0*/  SHF.L.U32 R79, R83, 0x10, RZ ;  /* 0x00000010534f7819 */ /* 0x000fe200000006ff */
[C---:B------:R-:W-:Y:S01]  /*89b0*/  FMUL R29, R46.reuse, R33 ;  /* 0x000000212e1d7220 */ /* 0x040fe20000400000 */
[----:B------:R-:W-:Y:S01]  /*89c0*/  F2FP.BF16.F32.PACK_AB R16, R17, R16 ;  /* 0x000000101110723e */ /* 0x000fe200000010ff */
[----:B------:R-:W-:Y:S01]  /*89d0*/  FFMA R26, R49, R75, R26 ;  /* 0x0000004b311a7223 */ /* 0x000fe2000000001a */
[----:B------:R-:W-:Y:S01]  /*89e0*/  LOP3.LUT R80, R83, 0xffff0000, RZ, 0xc0, !PT ;  /* 0xffff000053507812 */ /* 0x000fe200078ec0ff */
[C---:B------:R-:W-:Y:S01]  /*89f0*/  FMUL R30, R46.reuse, R34 ;  /* 0x000000222e1e7220 */ /* 0x040fe20000400000 */
[----:B------:R-:W-:Y:S01]  /*8a00*/  F2FP.BF16.F32.PACK_AB R17, R23, R18 ;  /* 0x000000121711723e */ /* 0x000fe200000010ff */
[----:B------:R-:W-:Y:S01]  /*8a10*/  FFMA R31, R49, R76, R31 ;  /* 0x0000004c311f7223 */ /* 0x000fe2000000001f */
[----:B------:R-:W-:Y:S01]  /*8a20*/  FMUL R35, R46, R35 ;  /* 0x000000232e237220 */ /* 0x000fe20000400000 */
[----:B------:R-:W-:Y:S01]  /*8a30*/  F2FP.BF16.F32.PACK_AB R18, R21, R20 ;  /* 0x000000141512723e */ /* 0x000fe200000010ff */
[----:B------:R-:W-:Y:S01]  /*8a40*/  FFMA R28, R49, R77, R28 ;  /* 0x0000004d311c7223 */ /* 0x000fe2000000001c */
[----:B------:R-:W-:Y:S01]  /*8a50*/  F2FP.BF16.F32.PACK_AB R19, R27, R22 ;  /* 0x000000161b13723e */ /* 0x000fe200000010ff */
[C---:B------:R-:W-:Y:S01]  /*8a60*/  FFMA R29, R49.reuse, R78, R29 ;  /* 0x0000004e311d7223 */ /* 0x040fe2000000001d */
[C---:B------:R-:W-:Y:S01]  /*8a70*/  FFMA R30, R49.reuse, R79, R30 ;  /* 0x0000004f311e7223 */ /* 0x040fe2000000001e */
[----:B------:R-:W-:Y:S01]  /*8a80*/  FFMA R35, R49, R80, R35 ;  /* 0x0000005031237223 */ /* 0x000fe20000000023 */
[----:B------:R-:W-:Y:S01]  /*8a90*/  F2FP.BF16.F32.PACK_AB R24, R25, R24 ;  /* 0x000000181918723e */ /* 0x000fe200000010ff */
[----:B------:R1:W-:Y:S01]  /*8aa0*/  STS.128 [R102+0x4020], R16 ;  /* 0x0040201066007388 */ /* 0x0003e20000000c00 */
[----:B------:R-:W-:Y:S02]  /*8ab0*/  F2FP.BF16.F32.PACK_AB R25, R31, R26 ;  /* 0x0000001a1f19723e */ /* 0x000fe400000010ff */
        /* <DEDUP_REMOVED lines=20> */
.L_x_148:
[----:B------:R-:W-:Y:S05]  /*8c00*/  BSYNC.RECONVERGENT B0 ;  /* 0x0000000000007941 */ /* 0x000fea0003800200 */
.L_x_147:
[----:B------:R-:W-:Y:S01]  /*8c10*/  BAR.SYNC.DEFER_BLOCKING 0x1, 0x80 ;  /* 0x0042000000007b1d */ /* 0x000fe20000010000 */
[----:B------:R-:W-:Y:S01]  /*8c20*/  UIADD3 UR4, UPT, UPT, UR50, 0x1, URZ ;  /* 0x0000000132047890 */ /* 0x000fe2000fffe0ff */
[----:B------:R-:W-:Y:S03]  /*8c30*/  IADD3 R48, PT, PT, R48, 0x1, RZ ;  /* 0x0000000130307810 */ /* 0x000fe60007ffe0ff */
[----:B------:R-:W-:Y:S09]  /*8c40*/  UISETP.GT.U32.AND UP0, UPT, UR4, -0x3, UPT ;  /* 0xfffffffd0400788c */ /* 0x000ff2000bf04070 */
[----:B------:R-:W-:Y:S05]  /*8c50*/  BRA.U UP0, `(.L_x_149) ;  /* 0x0000000100287547 */ /* 0x000fea000b800000 */
[----:B------:R-:W-:Y:S01]  /*8c60*/  ISETP.NE.AND P0, PT, R111, RZ, PT ;  /* 0x000000ff6f00720c */ /* 0x000fe20003f05270 */
[----:B------:R-:W-:Y:S01]  /*8c70*/  IMAD.U32 R2, RZ, RZ, UR49 ;  /* 0x00000031ff027e24 */ /* 0x000fe2000f8e00ff */
[----:B------:R-:W-:Y:S01]  /*8c80*/  UIADD3 UR49, UPT, UPT, UR49, 0x1, URZ ;  /* 0x0000000131317890 */ /* 0x000fe2000fffe0ff */
[----:B------:R-:W-:Y:S03]  /*8c90*/  IMAD.U32 R0, RZ, RZ, UR37 ;  /* 0x00000025ff007e24 */ /* 0x000fe6000f8e00ff */
[----:B------:R-:W-:Y:S04]  /*8ca0*/  UISETP.NE.AND UP0, UPT, UR49, 0x3, UPT ;  /* 0x000000033100788c */ /* 0x000fe8000bf05270 */
[----:B------:R-:W-:Y:S03]  /*8cb0*/  USEL UR49, UR49, URZ, UP0 ;  /* 0x000000ff31317287 */ /* 0x000fe60008000000 */
[----:B------:R-:W-:Y:S05]  /*8cc0*/  @P0 LEA R2, R2, UR48, 0x3 ;  /* 0x0000003002020c11 */ /* 0x000fea000f8e18ff */
[----:B------:R-:W-:Y:S05]  /*8cd0*/  @P0 VIADD R2, R2, 0x138 ;  /* 0x0000013802020836 */ /* 0x000fea0000000000 */
[----:B------:R-:W-:Y:S04]  /*8ce0*/  @P0 PRMT R0, R0, 0x654, R2 ;  /* 0x0000065400000816 */ /* 0x000fe80000000002 */
[----:B------:R2:W-:Y:S03]  /*8cf0*/  @P0 SYNCS.ARRIVE.TRANS64.RED.A1T0 RZ, [R0+URZ], RZ ;  /* 0x000000ff00ff09a7 */ /* 0x0005e600081004ff */
.L_x_149:
[----:B------:R-:W-:Y:S01]  /*8d00*/  ISETP.NE.AND P2, PT, R107, RZ, PT ;  /* 0x000000ff6b00720c */ /* 0x000fe20003f45270 */
[----:B------:R-:W-:Y:S01]  /*8d10*/  UIADD3 UR50, UPT, UPT, UR50, 0x3, URZ ;  /* 0x0000000332327890 */ /* 0x000fe2000fffe0ff */
[----:B------:R-:W-:Y:S01]  /*8d20*/  ISETP.NE.AND P0, PT, R109, 0x2, PT ;  /* 0x000000026d00780c */ /* 0x000fe20003f05270 */
[----:B------:R-:W-:Y:S01]  /*8d30*/  IMAD.IADD R15, R44, 0x1, R90 ;  /* 0x000000012c0f7824 */ /* 0x000fe200078e025a */
[----:B------:R-:W-:Y:S01]  /*8d40*/  ISETP.NE.AND P1, PT, R48, 0x4, PT ;  /* 0x000000043000780c */ /* 0x000fe20003f25270 */
[----:B------:R-:W-:Y:S01]  /*8d50*/  IMAD.IADD R14, R45, 0x1, R91 ;  /* 0x000000012d0e7824 */ /* 0x000fe200078e025b */
[----:B------:R-:W-:Y:S02]  /*8d60*/  SEL R2, RZ, 0x1, P0 ;  /* 0x00000001ff027807 */ /* 0x000fe40000000000 */
[----:B--2---:R-:W-:Y:S02]  /*8d70*/  SEL R0, RZ, 0x1, P1 ;  /* 0x00000001ff007807 */ /* 0x004fe40000800000 */
[----:B------:R-:W-:Y:S02]  /*8d80*/  LOP3.LUT R99, R99, R2, RZ, 0x3c, !PT ;  /* 0x0000000263637212 */ /* 0x000fe400078e3cff */
[----:B------:R-:W-:Y:S02]  /*8d90*/  LOP3.LUT R100, R100, R0, RZ, 0x3c, !PT ;  /* 0x0000000064647212 */ /* 0x000fe400078e3cff */
[----:B------:R-:W-:Y:S02]  /*8da0*/  @P2 R2UR UR36, R98 ;  /* 0x00000000622422ca */ /* 0x000fe400000e0000 */
[----:B------:R-:W-:Y:S02]  /*8db0*/  SEL R109, R109, RZ, P0 ;  /* 0x000000ff6d6d7207 */ /* 0x000fe40000000000 */
[----:B------:R-:W-:Y:S01]  /*8dc0*/  SEL R48, R48, RZ, P1 ;  /* 0x000000ff30307207 */ /* 0x000fe20000800000 */
[----:B------:R-:W-:Y:S10]  /*8dd0*/  @P2 BRA `(.L_x_150) ;  /* 0xffffffcc00582947 */ /* 0x000ff4000383ffff */
[----:B------:R-:W-:-:S09]  /*8de0*/  UISETP.NE.AND UP0, UPT, UR51, URZ, UPT ;  /* 0x000000ff3300728c */ /* 0x000fd2000bf05270 */
[----:B------:R-:W-:Y:S05]  /*8df0*/  BRA.U !UP0, `(.L_x_151) ;  /* 0x0000000108487547 */ /* 0x000fea000b800000 */
[----:B------:R-:W2:Y:S02]  /*8e00*/  LDCU.64 UR4, c[0x0][0x890] ;  /* 0x00011200ff0477ac */ /* 0x000ea40008000a00 */
[----:B--2---:R-:W-:-:S04]  /*8e10*/  UISETP.NE.U32.AND UP0, UPT, UR4, URZ, UPT ;  /* 0x000000ff0400728c */ /* 0x004fc8000bf05070 */
[----:B------:R-:W-:-:S09]  /*8e20*/  UISETP.NE.AND.EX UP0, UPT, UR5, URZ, UPT, UP0 ;  /* 0x000000ff0500728c */ /* 0x000fd2000bf05300 */
[----:B------:R-:W-:Y:S05]  /*8e30*/  BRA.U UP0, `(.L_x_152) ;  /* 0x00000001000c7547 */ /* 0x000fea000b800000 */
[----:B------:R-:W-:-:S13]  /*8e40*/  FSETP.NEU.AND P0, PT, R49, RZ, PT ;  /* 0x000000ff3100720b */ /* 0x000fda0003f0d000 */
[----:B------:R-:W-:Y:S05]  /*8e50*/  @!P0 EXIT ;  /* 0x000000000000894d */ /* 0x000fea0003800000 */
[----:B------:R-:W-:Y:S05]  /*8e60*/  BRA `(.L_x_151) ;  /* 0x00000000002c7947 */ /* 0x000fea0003800000 */
.L_x_152:
[----:B------:R-:W-:Y:S01]  /*8e70*/  ISETP.NE.AND P0, PT, R108, RZ, PT ;  /* 0x000000ff6c00720c */ /* 0x000fe20003f05270 */
[----:B------:R-:W-:-:S12]  /*8e80*/  BSSY.RECONVERGENT B0, `(.L_x_151) ;  /* 0x0000009000007945 */ /* 0x000fd80003800200 */
[----:B------:R-:W-:Y:S05]  /*8e90*/  @P0 BRA `(.L_x_153) ;  /* 0x0000000000140947 */ /* 0x000fea0003800000 */
[----:B------:R-:W2:Y:S02]  /*8ea0*/  LDCU.64 UR4, c[0x0][0x888] ;  /* 0x00011100ff0477ac */ /* 0x000ea40008000a00 */
[----:B--2---:R-:W-:-:S04]  /*8eb0*/  ISETP.NE.U32.AND P0, PT, RZ, UR4, PT ;  /* 0x00000004ff007c0c */ /* 0x004fc8000bf05070 */
[----:B------:R-:W-:-:S13]  /*8ec0*/  ISETP.NE.AND.EX P0, PT, RZ, UR5, PT, P0 ;  /* 0x00000005ff007c0c */ /* 0x000fda000bf05300 */
[----:B------:R-:W-:Y:S05]  /*8ed0*/  @!P0 EXIT ;  /* 0x000000000000894d */ /* 0x000fea0003800000 */
[----:B------:R-:W-:Y:S05]  /*8ee0*/  BRA `(.L_x_154) ;  /* 0x0000000000087947 */ /* 0x000fea0003800000 */
.L_x_153:
[----:B------:R-:W-:-:S13]  /*8ef0*/  FSETP.NEU.AND P0, PT, R49, RZ, PT ;  /* 0x000000ff3100720b */ /* 0x000fda0003f0d000 */
[----:B------:R-:W-:Y:S05]  /*8f00*/  @!P0 EXIT ;  /* 0x000000000000894d */ /* 0x000fea0003800000 */
.L_x_154:
[----:B------:R-:W-:Y:S05]  /*8f10*/  BSYNC.RECONVERGENT B0 ;  /* 0x0000000000007941 */ /* 0x000fea0003800200 */
.L_x_151:
[----:B------:R-:W-:Y:S01]  /*8f20*/  ULEA UR4, UR49, UR48, 0x3 ;  /* 0x0000003031047291 */ /* 0x000fe2000f8e18ff */
[----:B------:R-:W-:-:S04]  /*8f30*/  DEPBAR.LE SB0, 0x0 ;  /* 0x000080000000791a */ /* 0x000fc80000000000 */
[----:B------:R-:W-:-:S04]  /*8f40*/  UIADD3 UR4, UPT, UPT, UR4, 0x138, URZ ;  /* 0x0000013804047890 */ /* 0x000fc8000fffe0ff */
[----:B------:R-:W-:-:S09]  /*8f50*/  UPRMT UR4, UR37, 0x654, UR4 ;  /* 0x0000065425047896 */ /* 0x000fd20008000004 */
[----:B------:R-:W-:Y:S01]  /*8f60*/  SYNCS.ARRIVE.TRANS64.RED.A1T0 RZ, [UR4], RZ ;  /* 0x000000ffffff79a7 */ /* 0x000fe20008100404 */
[----:B------:R-:W-:Y:S05]  /*8f70*/  EXIT ;  /* 0x000000000000794d */ /* 0x000fea0003800000 */
.L_x_25:
[----:B--2---:R2:W4:Y:S02]  /*8f80*/  SYNCS.PHASECHK.TRANS64.TRYWAIT P0, [R2+URZ+0x1d0], R3 ;  /* 0x0001d003020075a7 */ /* 0x00452400080011ff */
[----:B----4-:R-:W-:Y:S05]  /*8f90*/  @!P0 NANOSLEEP.SYNCS 0x989680 ;  /* 0x009896800000895d */ /* 0x010fea0003900000 */
[----:B------:R-:W4:Y:S02]  /*8fa0*/  @!P0 SYNCS.PHASECHK.TRANS64 P0, [R2+URZ+0x1d0], R3 ;  /* 0x0001d003020085a7 */ /* 0x000f2400080010ff */
[----:B----4-:R-:W-:Y:S05]  /*8fb0*/  @!P0 BRA `(.L_x_25) ;  /* 0xfffffffc00f08947 */ /* 0x010fea000383ffff */
[----:B------:R-:W-:Y:S05]  /*8fc0*/  BRA `(.L_x_155) ;  /* 0xffffff8800807947 */ /* 0x000fea000383ffff */
.L_x_28:
[----:B------:R-:W-:Y:S07]  /*8fd0*/  MOV R2, UR33 ;  /* 0x0000002100027c02 */ /* 0x000fee0008000f00 */
.L_x_156:
[----:B-1----:R1:W2:Y:S02]  /*8fe0*/  SYNCS.PHASECHK.TRANS64.TRYWAIT P0, [R2+URZ+0x90], R4 ;  /* 0x00009004020075a7 */ /* 0x0022a400080011ff */
[----:B--2---:R-:W-:Y:S05]  /*8ff0*/  @!P0 NANOSLEEP.SYNCS 0x989680 ;  /* 0x009896800000895d */ /* 0x004fea0003900000 */
[----:B------:R-:W2:Y:S02]  /*9000*/  @!P0 SYNCS.PHASECHK.TRANS64 P0, [R2+URZ+0x90], R4 ;  /* 0x00009004020085a7 */ /* 0x000ea400080010ff */
[----:B--2---:R-:W-:Y:S05]  /*9010*/  @!P0 BRA `(.L_x_156) ;  /* 0xfffffffc00f08947 */ /* 0x004fea000383ffff */
[----:B------:R-:W-:Y:S05]  /*9020*/  BRA `(.L_x_27) ;  /* 0xffffff8800e87947 */ /* 0x000fea000383ffff */
.L_x_35:
[----:B-1----:R-:W-:Y:S07]  /*9030*/  MOV R2, UR17 ;  /* 0x0000001100027c02 */ /* 0x002fee0008000f00 */
.L_x_157:
[----:B-1----:R1:W2:Y:S02]  /*9040*/  SYNCS.PHASECHK.TRANS64.TRYWAIT P0, [R2+URZ+0x90], R4 ;  /* 0x00009004020075a7 */ /* 0x0022a400080011ff */
[----:B--2---:R-:W-:Y:S05]  /*9050*/  @!P0 NANOSLEEP.SYNCS 0x989680 ;  /* 0x009896800000895d */ /* 0x004fea0003900000 */
[----:B------:R-:W2:Y:S02]  /*9060*/  @!P0 SYNCS.PHASECHK.TRANS64 P0, [R2+URZ+0x90], R4 ;  /* 0x00009004020085a7 */ /* 0x000ea400080010ff */
[----:B--2---:R-:W-:Y:S05]  /*9070*/  @!P0 BRA `(.L_x_157) ;  /* 0xfffffffc00f08947 */ /* 0x004fea000383ffff */
[----:B------:R-:W-:Y:S05]  /*9080*/  BRA `(.L_x_34) ;  /* 0xffffff8c00a47947 */ /* 0x000fea000383ffff */
.L_x_40:
[----:B-1----:R1:W2:Y:S02]  /*9090*/  SYNCS.PHASECHK.TRANS64.TRYWAIT P0, [R2+URZ+0x160], R3 ;  /* 0x00016003020075a7 */ /* 0x0022a400080011ff */
[----:B--2---:R-:W-:Y:S05]  /*90a0*/  @!P0 NANOSLEEP.SYNCS 0x989680 ;  /* 0x009896800000895d */ /* 0x004fea0003900000 */
[----:B------:R-:W2:Y:S02]  /*90b0*/  @!P0 SYNCS.PHASECHK.TRANS64 P0, [R2+URZ+0x160], R3 ;  /* 0x00016003020085a7 */ /* 0x000ea400080010ff */
[----:B--2---:R-:W-:Y:S05]  /*90c0*/  @!P0 BRA `(.L_x_40) ;  /* 0xfffffffc00f08947 */ /* 0x004fea000383ffff */
[----:B------:R-:W-:Y:S05]  /*90d0*/  BRA `(.L_x_158) ;  /* 0xffffff9000487947 */ /* 0x000fea000383ffff */
.L_x_44:
[----:B---3--:R-:W-:-:S07]  /*90e0*/  MOV R0, UR5 ;  /* 0x0000000500007c02 */ /* 0x008fce0008000f00 */
.L_x_159:
[----:B-1----:R1:W2:Y:S02]  /*90f0*/  SYNCS.PHASECHK.TRANS64.TRYWAIT P0, [R0+URZ], R2 ;  /* 0x00000002000075a7 */ /* 0x0022a400080011ff */
[----:B--2---:R-:W-:Y:S05]  /*9100*/  @!P0 NANOSLEEP.SYNCS 0x989680 ;  /* 0x009896800000895d */ /* 0x004fea0003900000 */
[----:B------:R-:W2:Y:S02]  /*9110*/  @!P0 SYNCS.PHASECHK.TRANS64 P0, [R0+URZ], R2 ;  /* 0x00000002000085a7 */ /* 0x000ea400080010ff */
[----:B--2---:R-:W-:Y:S05]  /*9120*/  @!P0 BRA `(.L_x_159) ;  /* 0xfffffffc00f08947 */ /* 0x004fea000383ffff */
[----:B------:R-:W-:Y:S05]  /*9130*/  BRA `(.L_x_160) ;  /* 0xffffff9400b87947 */ /* 0x000fea000383ffff */
.L_x_45:
[----:B---3--:R-:W-:-:S07]  /*9140*/  MOV R0, UR5 ;  /* 0x0000000500007c02 */ /* 0x008fce0008000f00 */
.L_x_161:
[----:B-1----:R1:W2:Y:S02]  /*9150*/  SYNCS.PHASECHK.TRANS64.TRYWAIT P0, [R0+URZ], R3 ;  /* 0x00000003000075a7 */ /* 0x0022a400080011ff */
[----:B--2---:R-:W-:Y:S05]  /*9160*/  @!P0 NANOSLEEP.SYNCS 0x989680 ;  /* 0x009896800000895d */ /* 0x004fea0003900000 */
[----:B------:R-:W2:Y:S02]  /*9170*/  @!P0 SYNCS.PHASECHK.TRANS64 P0, [R0+URZ], R3 ;  /* 0x00000003000085a7 */ /* 0x000ea400080010ff */
[----:B--2---:R-:W-:Y:S05]  /*9180*/  @!P0 BRA `(.L_x_161) ;  /* 0xfffffffc00f08947 */ /* 0x004fea000383ffff */
[----:B------:R-:W-:Y:S05]  /*9190*/  BRA `(.L_x_162) ;  /* 0xffffff9400c47947 */ /* 0x000fea000383ffff */
.L_x_46:
[----:B---3--:R-:W-:-:S07]  /*91a0*/  MOV R0, UR5 ;  /* 0x0000000500007c02 */ /* 0x008fce0008000f00 */
.L_x_163:
[----:B-1----:R1:W2:Y:S02]  /*91b0*/  SYNCS.PHASECHK.TRANS64.TRYWAIT P0, [R0+URZ], R3 ;  /* 0x00000003000075a7 */ /* 0x0022a400080011ff */
[----:B--2---:R-:W-:Y:S05]  /*91c0*/  @!P0 NANOSLEEP.SYNCS 0x989680 ;  /* 0x009896800000895d */ /* 0x004fea0003900000 */
[----:B------:R-:W2:Y:S02]  /*91d0*/  @!P0 SYNCS.PHASECHK.TRANS64 P0, [R0+URZ], R3 ;  /* 0x00000003000085a7 */ /* 0x000ea400080010ff */
[----:B--2---:R-:W-:Y:S05]  /*91e0*/  @!P0 BRA `(.L_x_163) ;  /* 0xfffffffc00f08947 */ /* 0x004fea000383ffff */
[----:B------:R-:W-:Y:S05]  /*91f0*/  BRA `(.L_x_164) ;  /* 0xffffff9400d07947 */ /* 0x000fea000383ffff */
.L_x_47:
[----:B---3--:R-:W-:-:S07]  /*9200*/  MOV R0, UR5 ;  /* 0x0000000500007c02 */ /* 0x008fce0008000f00 */
.L_x_165:
[----:B-1----:R1:W2:Y:S02]  /*9210*/  SYNCS.PHASECHK.TRANS64.TRYWAIT P0, [R0+URZ], R3 ;  /* 0x00000003000075a7 */ /* 0x0022a400080011ff */
[----:B--2---:R-:W-:Y:S05]  /*9220*/  @!P0 NANOSLEEP.SYNCS 0x989680 ;  /* 0x009896800000895d */ /* 0x004fea0003900000 */
[----:B------:R-:W2:Y:S02]  /*9230*/  @!P0 SYNCS.PHASECHK.TRANS64 P0, [R0+URZ], R3 ;  /* 0x00000003000085a7 */ /* 0x000ea400080010ff */
[----:B--2---:R-:W-:Y:S05]  /*9240*/  @!P0 BRA `(.L_x_165) ;  /* 0xfffffffc00f08947 */ /* 0x004fea000383ffff */
[----:B------:R-:W-:Y:S05]  /*9250*/  BRA `(.L_x_166) ;  /* 0xffffff9400dc7947 */ /* 0x000fea000383ffff */
.L_x_48:
[----:B---3--:R-:W-:-:S07]  /*9260*/  MOV R0, UR5 ;  /* 0x0000000500007c02 */ /* 0x008fce0008000f00 */
.L_x_167:
[----:B-1----:R1:W2:Y:S02]  /*9270*/  SYNCS.PHASECHK.TRANS64.TRYWAIT P0, [R0+URZ], R3 ;  /* 0x00000003000075a7 */ /* 0x0022a400080011ff */
[----:B--2---:R-:W-:Y:S05]  /*9280*/  @!P0 NANOSLEEP.SYNCS 0x989680 ;  /* 0x009896800000895d */ /* 0x004fea0003900000 */
[----:B------:R-:W2:Y:S02]  /*9290*/  @!P0 SYNCS.PHASECHK.TRANS64 P0, [R0+URZ], R3 ;  /* 0x00000003000085a7 */ /* 0x000ea400080010ff */
[----:B--2---:R-:W-:Y:S05]  /*92a0*/  @!P0 BRA `(.L_x_167) ;  /* 0xfffffffc00f08947 */ /* 0x004fea000383ffff */
[----:B------:R-:W-:Y:S05]  /*92b0*/  BRA `(.L_x_168) ;  /* 0xffffff9400e87947 */ /* 0x000fea000383ffff */
.L_x_49:
[----:B---3--:R-:W-:-:S07]  /*92c0*/  MOV R0, UR5 ;  /* 0x0000000500007c02 */ /* 0x008fce0008000f00 */
.L_x_169:
[----:B-1----:R1:W2:Y:S02]  /*92d0*/  SYNCS.PHASECHK.TRANS64.TRYWAIT P0, [R0+URZ], R3 ;  /* 0x00000003000075a7 */ /* 0x0022a400080011ff */
[----:B--2---:R-:W-:Y:S05]  /*92e0*/  @!P0 NANOSLEEP.SYNCS 0x989680 ;  /* 0x009896800000895d */ /* 0x004fea0003900000 */
[----:B------:R-:W2:Y:S02]  /*92f0*/  @!P0 SYNCS.PHASECHK.TRANS64 P0, [R0+URZ], R3 ;  /* 0x00000003000085a7 */ /* 0x000ea400080010ff */
[----:B--2---:R-:W-:Y:S05]  /*9300*/  @!P0 BRA `(.L_x_169) ;  /* 0xfffffffc00f08947 */ /* 0x004fea000383ffff */
[----:B------:R-:W-:Y:S05]  /*9310*/  BRA `(.L_x_170) ;  /* 0xffffff9400f47947 */ /* 0x000fea000383ffff */
.L_x_50:
[----:B---3--:R-:W-:-:S07]  /*9320*/  MOV R0, UR5 ;  /* 0x0000000500007c02 */ /* 0x008fce0008000f00 */
.L_x_171:
[----:B-1----:R1:W2:Y:S02]  /*9330*/  SYNCS.PHASECHK.TRANS64.TRYWAIT P0, [R0+URZ], R3 ;  /* 0x00000003000075a7 */ /* 0x0022a400080011ff */
[----:B--2---:R-:W-:Y:S05]  /*9340*/  @!P0 NANOSLEEP.SYNCS 0x989680 ;  /* 0x009896800000895d */ /* 0x004fea0003900000 */
[----:B------:R-:W2:Y:S02]  /*9350*/  @!P0 SYNCS.PHASECHK.TRANS64 P0, [R0+URZ], R3 ;  /* 0x00000003000085a7 */ /* 0x000ea400080010ff */
[----:B--2---:R-:W-:Y:S05]  /*9360*/  @!P0 BRA `(.L_x_171) ;  /* 0xfffffffc00f08947 */ /* 0x004fea000383ffff */
[----:B------:R-:W-:Y:S05]  /*9370*/  BRA `(.L_x_172) ;  /* 0xffffff9800007947 */ /* 0x000fea000383ffff */
.L_x_51:
[----:B---3--:R-:W-:-:S07]  /*9380*/  MOV R0, UR5 ;  /* 0x0000000500007c02 */ /* 0x008fce0008000f00 */
.L_x_173:
[----:B-1----:R1:W2:Y:S02]  /*9390*/  SYNCS.PHASECHK.TRANS64.TRYWAIT P0, [R0+URZ], R3 ;  /* 0x00000003000075a7 */ /* 0x0022a400080011ff */
[----:B--2---:R-:W-:Y:S05]  /*93a0*/  @!P0 NANOSLEEP.SYNCS 0x989680 ;  /* 0x009896800000895d */ /* 0x004fea0003900000 */
[----:B------:R-:W2:Y:S02]  /*93b0*/  @!P0 SYNCS.PHASECHK.TRANS64 P0, [R0+URZ], R3 ;  /* 0x00000003000085a7 */ /* 0x000ea400080010ff */
[----:B--2---:R-:W-:Y:S05]  /*93c0*/  @!P0 BRA `(.L_x_173) ;  /* 0xfffffffc00f08947 */ /* 0x004fea000383ffff */
[----:B------:R-:W-:Y:S05]  /*93d0*/  BRA `(.L_x_174) ;  /* 0xffffff98000c7947 */ /* 0x000fea000383ffff */
.L_x_52:
[----:B---3--:R-:W-:-:S07]  /*93e0*/  MOV R0, UR5 ;  /* 0x0000000500007c02 */ /* 0x008fce0008000f00 */
.L_x_175:
[----:B-1----:R1:W2:Y:S02]  /*93f0*/  SYNCS.PHASECHK.TRANS64.TRYWAIT P0, [R0+URZ], R3 ;  /* 0x00000003000075a7 */ /* 0x0022a400080011ff */
[----:B--2---:R-:W-:Y:S05]  /*9400*/  @!P0 NANOSLEEP.SYNCS 0x989680 ;  /* 0x009896800000895d */ /* 0x004fea0003900000 */
[----:B------:R-:W2:Y:S02]  /*9410*/  @!P0 SYNCS.PHASECHK.TRANS64 P0, [R0+URZ], R3 ;  /* 0x00000003000085a7 */ /* 0x000ea400080010ff */
[----:B--2---:R-:W-:Y:S05]  /*9420*/  @!P0 BRA `(.L_x_175) ;  /* 0xfffffffc00f08947 */ /* 0x004fea000383ffff */
[----:B------:R-:W-:Y:S05]  /*9430*/  BRA `(.L_x_176) ;  /* 0xffffff9800187947 */ /* 0x000fea000383ffff */
.L_x_53:
[----:B---3--:R-:W-:-:S07]  /*9440*/  MOV R0, UR5 ;  /* 0x0000000500007c02 */ /* 0x008fce0008000f00 */
.L_x_177:
[----:B-1----:R1:W2:Y:S02]  /*9450*/  SYNCS.PHASECHK.TRANS64.TRYWAIT P0, [R0+URZ], R3 ;  /* 0x00000003000075a7 */ /* 0x0022a400080011ff */
[----:B--2---:R-:W-:Y:S05]  /*9460*/  @!P0 NANOSLEEP.SYNCS 0x989680 ;  /* 0x009896800000895d */ /* 0x004fea0003900000 */
[----:B------:R-:W2:Y:S02]  /*9470*/  @!P0 SYNCS.PHASECHK.TRANS64 P0, [R0+URZ], R3 ;  /* 0x00000003000085a7 */ /* 0x000ea400080010ff */
[----:B--2---:R-:W-:Y:S05]  /*9480*/  @!P0 BRA `(.L_x_177) ;  /* 0xfffffffc00f08947 */ /* 0x004fea000383ffff */
[----:B------:R-:W-:Y:S05]  /*9490*/  BRA `(.L_x_178) ;  /* 0xffffff9800247947 */ /* 0x000fea000383ffff */
.L_x_54:
[----:B---3--:R-:W-:-:S07]  /*94a0*/  MOV R0, UR5 ;  /* 0x0000000500007c02 */ /* 0x008fce0008000f00 */
.L_x_179:
[----:B-1----:R1:W2:Y:S02]  /*94b0*/  SYNCS.PHASECHK.TRANS64.TRYWAIT P0, [R0+URZ], R3 ;  /* 0x00000003000075a7 */ /* 0x0022a400080011ff */
[----:B--2---:R-:W-:Y:S05]  /*94c0*/  @!P0 NANOSLEEP.SYNCS 0x989680 ;  /* 0x009896800000895d */ /* 0x004fea0003900000 */
[----:B------:R-:W2:Y:S02]  /*94d0*/  @!P0 SYNCS.PHASECHK.TRANS64 P0, [R0+URZ], R3 ;  /* 0x00000003000085a7 */ /* 0x000ea400080010ff */
[----:B--2---:R-:W-:Y:S05]  /*94e0*/  @!P0 BRA `(.L_x_179) ;  /* 0xfffffffc00f08947 */ /* 0x004fea000383ffff */
[----:B------:R-:W-:Y:S05]  /*94f0*/  BRA `(.L_x_180) ;  /* 0xffffff9800307947 */ /* 0x000fea000383ffff */
.L_x_55:
[----:B---3--:R-:W-:-:S07]  /*9500*/  MOV R0, UR5 ;  /* 0x0000000500007c02 */ /* 0x008fce0008000f00 */
.L_x_181:
[----:B-1----:R1:W2:Y:S02]  /*9510*/  SYNCS.PHASECHK.TRANS64.TRYWAIT P0, [R0+URZ], R3 ;  /* 0x00000003000075a7 */ /* 0x0022a400080011ff */
[----:B--2---:R-:W-:Y:S05]  /*9520*/  @!P0 NANOSLEEP.SYNCS 0x989680 ;  /* 0x009896800000895d */ /* 0x004fea0003900000 */
[----:B------:R-:W2:Y:S02]  /*9530*/  @!P0 SYNCS.PHASECHK.TRANS64 P0, [R0+URZ], R3 ;  /* 0x00000003000085a7 */ /* 0x000ea400080010ff */
[----:B--2---:R-:W-:Y:S05]  /*9540*/  @!P0 BRA `(.L_x_181) ;  /* 0xfffffffc00f08947 */ /* 0x004fea000383ffff */
[----:B------:R-:W-:Y:S05]  /*9550*/  BRA `(.L_x_182) ;  /* 0xffffff98003c7947 */ /* 0x000fea000383ffff */
.L_x_56:
[----:B---3--:R-:W-:-:S07]  /*9560*/  MOV R0, UR5 ;  /* 0x0000000500007c02 */ /* 0x008fce0008000f00 */
.L_x_183:
[----:B-1----:R1:W2:Y:S02]  /*9570*/  SYNCS.PHASECHK.TRANS64.TRYWAIT P0, [R0+URZ], R3 ;  /* 0x00000003000075a7 */ /* 0x0022a400080011ff */
[----:B--2---:R-:W-:Y:S05]  /*9580*/  @!P0 NANOSLEEP.SYNCS 0x989680 ;  /* 0x009896800000895d */ /* 0x004fea0003900000 */
[----:B------:R-:W2:Y:S02]  /*9590*/  @!P0 SYNCS.PHASECHK.TRANS64 P0, [R0+URZ], R3 ;  /* 0x00000003000085a7 */ /* 0x000ea400080010ff */
[----:B--2---:R-:W-:Y:S05]  /*95a0*/  @!P0 BRA `(.L_x_183) ;  /* 0xfffffffc00f08947 */ /* 0x004fea000383ffff */
[----:B------:R-:W-:Y:S05]  /*95b0*/  BRA `(.L_x_184) ;  /* 0xffffff9800487947 */ /* 0x000fea000383ffff */
.L_x_57:
[----:B---3--:R-:W-:-:S07]  /*95c0*/  MOV R0, UR5 ;  /* 0x0000000500007c02 */ /* 0x008fce0008000f00 */
.L_x_185:
[----:B-1----:R1:W2:Y:S02]  /*95d0*/  SYNCS.PHASECHK.TRANS64.TRYWAIT P0, [R0+URZ], R3 ;  /* 0x00000003000075a7 */ /* 0x0022a400080011ff */
[----:B--2---:R-:W-:Y:S05]  /*95e0*/  @!P0 NANOSLEEP.SYNCS 0x989680 ;  /* 0x009896800000895d */ /* 0x004fea0003900000 */
[----:B------:R-:W2:Y:S02]  /*95f0*/  @!P0 SYNCS.PHASECHK.TRANS64 P0, [R0+URZ], R3 ;  /* 0x00000003000085a7 */ /* 0x000ea400080010ff */
[----:B--2---:R-:W-:Y:S05]  /*9600*/  @!P0 BRA `(.L_x_185) ;  /* 0xfffffffc00f08947 */ /* 0x004fea000383ffff */
[----:B------:R-:W-:Y:S05]  /*9610*/  BRA `(.L_x_186) ;  /* 0xffffff9800547947 */ /* 0x000fea000383ffff */
.L_x_58:
[----:B---3--:R-:W-:-:S07]  /*9620*/  MOV R0, UR5 ;  /* 0x0000000500007c02 */ /* 0x008fce0008000f00 */
.L_x_187:
[----:B-1----:R1:W2:Y:S02]  /*9630*/  SYNCS.PHASECHK.TRANS64.TRYWAIT P0, [R0+URZ], R3 ;  /* 0x00000003000075a7 */ /* 0x0022a400080011ff */
[----:B--2---:R-:W-:Y:S05]  /*9640*/  @!P0 NANOSLEEP.SYNCS 0x989680 ;  /* 0x009896800000895d */ /* 0x004fea0003900000 */
[----:B------:R-:W2:Y:S02]  /*9650*/  @!P0 SYNCS.PHASECHK.TRANS64 P0, [R0+URZ], R3 ;  /* 0x00000003000085a7 */ /* 0x000ea400080010ff */
[----:B--2---:R-:W-:Y:S05]  /*9660*/  @!P0 BRA `(.L_x_187) ;  /* 0xfffffffc00f08947 */ /* 0x004fea000383ffff */
[----:B------:R-:W-:Y:S05]  /*9670*/  BRA `(.L_x_188) ;  /* 0xffffff9800607947 */ /* 0x000fea000383ffff */
.L_x_59:
[----:B---3--:R-:W-:-:S07]  /*9680*/  MOV R0, UR5 ;  /* 0x0000000500007c02 */ /* 0x008fce0008000f00 */
.L_x_189:
[----:B-1----:R1:W2:Y:S02]  /*9690*/  SYNCS.PHASECHK.TRANS64.TRYWAIT P0, [R0+URZ], R3 ;  /* 0x00000003000075a7 */ /* 0x0022a400080011ff */
[----:B--2---:R-:W-:Y:S05]  /*96a0*/  @!P0 NANOSLEEP.SYNCS 0x989680 ;  /* 0x009896800000895d */ /* 0x004fea0003900000 */
[----:B------:R-:W2:Y:S02]  /*96b0*/  @!P0 SYNCS.PHASECHK.TRANS64 P0, [R0+URZ], R3 ;  /* 0x00000003000085a7 */ /* 0x000ea400080010ff */
[----:B--2---:R-:W-:Y:S05]  /*96c0*/  @!P0 BRA `(.L_x_189) ;  /* 0xfffffffc00f08947 */ /* 0x004fea000383ffff */
[----:B------:R-:W-:Y:S05]  /*96d0*/  BRA `(.L_x_190) ;  /* 0xffffff98006c7947 */ /* 0x000fea000383ffff */
.L_x_60:
[----:B---3--:R-:W-:-:S07]  /*96e0*/  MOV R0, UR5 ;  /* 0x0000000500007c02 */ /* 0x008fce0008000f00 */
.L_x_191:
[----:B-1----:R1:W2:Y:S02]  /*96f0*/  SYNCS.PHASECHK.TRANS64.TRYWAIT P0, [R0+URZ], R3 ;  /* 0x00000003000075a7 */ /* 0x0022a400080011ff */
[----:B--2---:R-:W-:Y:S05]  /*9700*/  @!P0 NANOSLEEP.SYNCS 0x989680 ;  /* 0x009896800000895d */ /* 0x004fea0003900000 */
[----:B------:R-:W2:Y:S02]  /*9710*/  @!P0 SYNCS.PHASECHK.TRANS64 P0, [R0+URZ], R3 ;  /* 0x00000003000085a7 */ /* 0x000ea400080010ff */
[----:B--2---:R-:W-:Y:S05]  /*9720*/  @!P0 BRA `(.L_x_191) ;  /* 0xfffffffc00f08947 */ /* 0x004fea000383ffff */
[----:B------:R-:W-:Y:S05]  /*9730*/  BRA `(.L_x_192) ;  /* 0xffffff9800787947 */ /* 0x000fea000383ffff */
.L_x_63:
[----:B-1----:R1:W2:Y:S02]  /*9740*/  SYNCS.PHASECHK.TRANS64.TRYWAIT P0, [R0+URZ+0x1c0], R4 ;  /* 0x0001c004000075a7 */ /* 0x0022a400080011ff */
[----:B--2---:R-:W-:Y:S05]  /*9750*/  @!P0 NANOSLEEP.SYNCS 0x989680 ;  /* 0x009896800000895d */ /* 0x004fea0003900000 */
[----:B------:R-:W2:Y:S02]  /*9760*/  @!P0 SYNCS.PHASECHK.TRANS64 P0, [R0+URZ+0x1c0], R4 ;  /* 0x0001c004000085a7 */ /* 0x000ea400080010ff */
[----:B--2---:R-:W-:Y:S05]  /*9770*/  @!P0 BRA `(.L_x_63) ;  /* 0xfffffffc00f08947 */ /* 0x004fea000383ffff */
[----:B------:R-:W-:Y:S05]  /*9780*/  BRA `(.L_x_193) ;  /* 0xffffff9800d87947 */ /* 0x000fea000383ffff */
.L_x_64:
[----:B------:R-:W-:-:S07]  /*9790*/  MOV R0, UR5 ;  /* 0x0000000500007c02 */ /* 0x000fce0008000f00 */
.L_x_194:
[----:B-1----:R1:W2:Y:S02]  /*97a0*/  SYNCS.PHASECHK.TRANS64.TRYWAIT P0, [R0+URZ+0x170], R5 ;  /* 0x00017005000075a7 */ /* 0x0022a400080011ff */
[----:B--2---:R-:W-:Y:S05]  /*97b0*/  @!P0 NANOSLEEP.SYNCS 0x989680 ;  /* 0x009896800000895d */ /* 0x004fea0003900000 */
[----:B------:R-:W2:Y:S02]  /*97c0*/  @!P0 SYNCS.PHASECHK.TRANS64 P0, [R0+URZ+0x170], R5 ;  /* 0x00017005000085a7 */ /* 0x000ea400080010ff */
[----:B--2---:R-:W-:Y:S05]  /*97d0*/  @!P0 BRA `(.L_x_194) ;  /* 0xfffffffc00f08947 */ /* 0x004fea000383ffff */
[----:B------:R-:W-:Y:S05]  /*97e0*/  BRA `(.L_x_195) ;  /* 0xffffff9800e87947 */ /* 0x000fea000383ffff */
.L_x_65:
[----:B-1----:R1:W2:Y:S02]  /*97f0*/  SYNCS.PHASECHK.TRANS64.TRYWAIT P1, [R0+URZ+0x160], R4 ;  /* 0x00016004000075a7 */ /* 0x0022a400080211ff */
[----:B--2---:R-:W-:Y:S05]  /*9800*/  @!P1 NANOSLEEP.SYNCS 0x989680 ;  /* 0x009896800000995d */ /* 0x004fea0003900000 */
[----:B------:R-:W2:Y:S02]  /*9810*/  @!P1 SYNCS.PHASECHK.TRANS64 P1, [R0+URZ+0x160], R4 ;  /* 0x00016004000095a7 */ /* 0x000ea400080210ff */
[----:B--2---:R-:W-:Y:S05]  /*9820*/  @!P1 BRA `(.L_x_65) ;  /* 0xfffffffc00f09947 */ /* 0x004fea000383ffff */
[----:B------:R-:W-:Y:S05]  /*9830*/  BRA `(.L_x_196) ;  /* 0xffffff9c00187947 */ /* 0x000fea000383ffff */
.L_x_68:
[----:B------:R-:W-:-:S07]  /*9840*/  MOV R0, UR5 ;  /* 0x0000000500007c02 */ /* 0x000fce0008000f00 */
.L_x_197:
[----:B-1----:R1:W2:Y:S02]  /*9850*/  SYNCS.PHASECHK.TRANS64.TRYWAIT P0, [R0+URZ+0x170], R2 ;  /* 0x00017002000075a7 */ /* 0x0022a400080011ff */
[----:B--2---:R-:W-:Y:S05]  /*9860*/  @!P0 NANOSLEEP.SYNCS 0x989680 ;  /* 0x009896800000895d */ /* 0x004fea0003900000 */
[----:B------:R-:W2:Y:S02]  /*9870*/  @!P0 SYNCS.PHASECHK.TRANS64 P0, [R0+URZ+0x170], R2 ;  /* 0x00017002000085a7 */ /* 0x000ea400080010ff */
[----:B--2---:R-:W-:Y:S05]  /*9880*/  @!P0 BRA `(.L_x_197) ;  /* 0xfffffffc00f08947 */ /* 0x004fea000383ffff */
[----:B------:R-:W-:Y:S05]  /*9890*/  BRA `(.L_x_67) ;  /* 0xffffff9c006c7947 */ /* 0x000fea000383ffff */
.L_x_77:
[----:B-1----:R-:W-:-:S04]  /*98a0*/  MOV R4, UR4 ;  /* 0x0000000400047c02 */ /* 0x002fc80008000f00 */
[----:B------:R1:W2:Y:S03]  /*98b0*/  SYNCS.PHASECHK.TRANS64.TRYWAIT P0, [R4+URZ+0x8], R5 ;  /* 0x00000805040075a7 */ /* 0x0002a600080011ff */
[----:B--2---:R-:W-:Y:S05]  /*98c0*/  @!P0 NANOSLEEP.SYNCS 0x989680 ;  /* 0x009896800000895d */ /* 0x004fea0003900000 */
[----:B------:R-:W2:Y:S02]  /*98d0*/  @!P0 SYNCS.PHASECHK.TRANS64 P0, [R4+URZ+0x8], R5 ;  /* 0x00000805040085a7 */ /* 0x000ea400080010ff */
[----:B--2---:R-:W-:Y:S05]  /*98e0*/  @!P0 BRA `(.L_x_77) ;  /* 0xfffffffc00ec8947 */ /* 0x004fea000383ffff */
[----:B------:R-:W-:Y:S05]  /*98f0*/  BRA `(.L_x_76) ;  /* 0xffffffa000207947 */ /* 0x000fea000383ffff */
.L_x_79:
[----:B------:R-:W-:Y:S01]  /*9900*/  BSSY B0, `(.L_x_198) ;  /* 0x0000006000007945 */ /* 0x000fe20003800000 */
[----:B------:R-:W-:-:S07]  /*9910*/  MOV R15, 0xffffffff ;  /* 0xffffffff000f7802 */ /* 0x000fce0000000f00 */
[----:B-1---5:R-:W-:Y:S05]  /*9920*/  WARPSYNC.COLLECTIVE R15, `(.L_x_199) ;  /* 0x000000000f0c7348 */ /* 0x022fea0003c00000 */
[----:B------:R-:W-:Y:S02]  /*9930*/  ELECT P6, UR79, PT ;  /* 0x00000000004f782f */ /* 0x000fe400038c0000 */
[----:B------:R-:W-:Y:S01]  /*9940*/  MOV R14, UR79 ;  /* 0x0000004f000e7c02 */ /* 0x000fe20008000f00 */
[----:B-1---5:R-:W-:Y:S10]  /*9950*/  ENDCOLLECTIVE ;  /* 0x000000000000791b */ /* 0x022ff40003800000 */
.L_x_199:
[----:B------:R-:W-:Y:S05]  /*9960*/  BSYNC B0 ;  /* 0x0000000000007941 */ /* 0x000fea0003800000 */
.L_x_198:
[----:B------:R-:W-:Y:S05]  /*9970*/  BRA `(.L_x_200) ;  /* 0xffffffa000507947 */ /* 0x000fea000383ffff */
.L_x_81:
[----:B-1----:R-:W-:-:S04]  /*9980*/  MOV R2, UR4 ;  /* 0x0000000400027c02 */ /* 0x002fc80008000f00 */
[----:B------:R1:W2:Y:S03]  /*9990*/  SYNCS.PHASECHK.TRANS64.TRYWAIT P0, [R2+URZ+0x8], R3 ;  /* 0x00000803020075a7 */ /* 0x0002a600080011ff */
[----:B--2---:R-:W-:Y:S05]  /*99a0*/  @!P0 NANOSLEEP.SYNCS 0x989680 ;  /* 0x009896800000895d */ /* 0x004fea0003900000 */
[----:B------:R-:W2:Y:S02]  /*99b0*/  @!P0 SYNCS.PHASECHK.TRANS64 P0, [R2+URZ+0x8], R3 ;  /* 0x00000803020085a7 */ /* 0x000ea400080010ff */
[----:B--2---:R-:W-:Y:S05]  /*99c0*/  @!P0 BRA `(.L_x_81) ;  /* 0xfffffffc00ec8947 */ /* 0x004fea000383ffff */
[----:B------:R-:W-:Y:S05]  /*99d0*/  BRA `(.L_x_80) ;  /* 0xffffffa000547947 */ /* 0x000fea000383ffff */
.L_x_82:
[----:B-1----:R1:W2:Y:S02]  /*99e0*/  SYNCS.PHASECHK.TRANS64.TRYWAIT P0, [R0+URZ+0x160], R4 ;  /* 0x00016004000075a7 */ /* 0x0022a400080011ff */
[----:B--2---:R-:W-:Y:S05]  /*99f0*/  @!P0 NANOSLEEP.SYNCS 0x989680 ;  /* 0x009896800000895d */ /* 0x004fea0003900000 */
[----:B------:R-:W2:Y:S02]  /*9a00*/  @!P0 SYNCS.PHASECHK.TRANS64 P0, [R0+URZ+0x160], R4 ;  /* 0x00016004000085a7 */ /* 0x000ea400080010ff */
[----:B--2---:R-:W-:Y:S05]  /*9a10*/  @!P0 BRA `(.L_x_82) ;  /* 0xfffffffc00f08947 */ /* 0x004fea000383ffff */
[----:B------:R-:W-:Y:S05]  /*9a20*/  BRA `(.L_x_201) ;  /* 0xffffffa400307947 */ /* 0x000fea000383ffff */
.L_x_84:
[----:B------:R-:W-:-:S07]  /*9a30*/  MOV R0, UR19 ;  /* 0x0000001300007c02 */ /* 0x000fce0008000f00 */
.L_x_202:
[----:B-1----:R1:W2:Y:S02]  /*9a40*/  SYNCS.PHASECHK.TRANS64.TRYWAIT P0, [R0+URZ+0x1a0], R4 ;  /* 0x0001a004000075a7 */ /* 0x0022a400080011ff */
[----:B--2---:R-:W-:Y:S05]  /*9a50*/  @!P0 NANOSLEEP.SYNCS 0x989680 ;  /* 0x009896800000895d */ /* 0x004fea0003900000 */
[----:B------:R-:W2:Y:S02]  /*9a60*/  @!P0 SYNCS.PHASECHK.TRANS64 P0, [R0+URZ+0x1a0], R4 ;  /* 0x0001a004000085a7 */ /* 0x000ea400080010ff */
[----:B--2---:R-:W-:Y:S05]  /*9a70*/  @!P0 BRA `(.L_x_202) ;  /* 0xfffffffc00f08947 */ /* 0x004fea000383ffff */
[----:B------:R-:W-:Y:S05]  /*9a80*/  BRA `(.L_x_203) ;  /* 0xffffffa4007c7947 */ /* 0x000fea000383ffff */
.L_x_87:
[----:B------:R-:W-:Y:S07]  /*9a90*/  MOV R0, UR7 ;  /* 0x0000000700007c02 */ /* 0x000fee0008000f00 */
.L_x_204:
[----:B-1----:R1:W2:Y:S02]  /*9aa0*/  SYNCS.PHASECHK.TRANS64.TRYWAIT P0, [R0+URZ], R4 ;  /* 0x00000004000075a7 */ /* 0x0022a400080011ff */
[----:B--2---:R-:W-:Y:S05]  /*9ab0*/  @!P0 NANOSLEEP.SYNCS 0x989680 ;  /* 0x009896800000895d */ /* 0x004fea0003900000 */
[----:B------:R-:W2:Y:S02]  /*9ac0*/  @!P0 SYNCS.PHASECHK.TRANS64 P0, [R0+URZ], R4 ;  /* 0x00000004000085a7 */ /* 0x000ea400080010ff */
[----:B--2---:R-:W-:Y:S05]  /*9ad0*/  @!P0 BRA `(.L_x_204) ;  /* 0xfffffffc00f08947 */ /* 0x004fea000383ffff */
[----:B------:R-:W-:Y:S05]  /*9ae0*/  BRA `(.L_x_86) ;  /* 0xffffffa400907947 */ /* 0x000fea000383ffff */
.L_x_91:
[----:B-1----:R-:W-:-:S07]  /*9af0*/  MOV R0, UR6 ;  /* 0x0000000600007c02 */ /* 0x002fce0008000f00 */
.L_x_205:
[----:B-1----:R1:W2:Y:S02]  /*9b00*/  SYNCS.PHASECHK.TRANS64.TRYWAIT P0, [R0+URZ], R2 ;  /* 0x00000002000075a7 */ /* 0x0022a400080011ff */
[----:B--2---:R-:W-:Y:S05]  /*9b10*/  @!P0 NANOSLEEP.SYNCS 0x989680 ;  /* 0x009896800000895d */ /* 0x004fea0003900000 */
[----:B------:R-:W2:Y:S02]  /*9b20*/  @!P0 SYNCS.PHASECHK.TRANS64 P0, [R0+URZ], R2 ;  /* 0x00000002000085a7 */ /* 0x000ea400080010ff */
[----:B--2---:R-:W-:Y:S05]  /*9b30*/  @!P0 BRA `(.L_x_205) ;  /* 0xfffffffc00f08947 */ /* 0x004fea000383ffff */
[----:B------:R-:W-:Y:S05]  /*9b40*/  BRA `(.L_x_206) ;  /* 0xffffffa8005c7947 */ /* 0x000fea000383ffff */
.L_x_92:
[----:B------:R-:W-:-:S07]  /*9b50*/  MOV R0, UR6 ;  /* 0x0000000600007c02 */ /* 0x000fce0008000f00 */
.L_x_207:
[----:B-1----:R1:W2:Y:S02]  /*9b60*/  SYNCS.PHASECHK.TRANS64.TRYWAIT P0, [R0+URZ], R3 ;  /* 0x00000003000075a7 */ /* 0x0022a400080011ff */
[----:B--2---:R-:W-:Y:S05]  /*9b70*/  @!P0 NANOSLEEP.SYNCS 0x989680 ;  /* 0x009896800000895d */ /* 0x004fea0003900000 */
[----:B------:R-:W2:Y:S02]  /*9b80*/  @!P0 SYNCS.PHASECHK.TRANS64 P0, [R0+URZ], R3 ;  /* 0x00000003000085a7 */ /* 0x000ea400080010ff */
[----:B--2---:R-:W-:Y:S05]  /*9b90*/  @!P0 BRA `(.L_x_207) ;  /* 0xfffffffc00f08947 */ /* 0x004fea000383ffff */
[----:B------:R-:W-:Y:S05]  /*9ba0*/  BRA `(.L_x_208) ;  /* 0xffffffa800687947 */ /* 0x000fea000383ffff */
.L_x_93:
[----:B------:R-:W-:-:S07]  /*9bb0*/  MOV R0, UR6 ;  /* 0x0000000600007c02 */ /* 0x000fce0008000f00 */
.L_x_209:
[----:B-1----:R1:W2:Y:S02]  /*9bc0*/  SYNCS.PHASECHK.TRANS64.TRYWAIT P0, [R0+URZ], R3 ;  /* 0x00000003000075a7 */ /* 0x0022a400080011ff */
[----:B--2---:R-:W-:Y:S05]  /*9bd0*/  @!P0 NANOSLEEP.SYNCS 0x989680 ;  /* 0x009896800000895d */ /* 0x004fea0003900000 */
[----:B------:R-:W2:Y:S02]  /*9be0*/  @!P0 SYNCS.PHASECHK.TRANS64 P0, [R0+URZ], R3 ;  /* 0x00000003000085a7 */ /* 0x000ea400080010ff */
[----:B--2---:R-:W-:Y:S05]  /*9bf0*/  @!P0 BRA `(.L_x_209) ;  /* 0xfffffffc00f08947 */ /* 0x004fea000383ffff */
[----:B------:R-:W-:Y:S05]  /*9c00*/  BRA `(.L_x_210) ;  /* 0xffffffa800747947 */ /* 0x000fea000383ffff */
.L_x_96:
[----:B------:R-:W-:-:S07]  /*9c10*/  MOV R0, UR11 ;  /* 0x0000000b00007c02 */ /* 0x000fce0008000f00 */
.L_x_211:
[----:B-1----:R1:W2:Y:S02]  /*9c20*/  SYNCS.PHASECHK.TRANS64.TRYWAIT P1, [R0+URZ+0x1e0], R2 ;  /* 0x0001e002000075a7 */ /* 0x0022a400080211ff */
[----:B--2---:R-:W-:Y:S05]  /*9c30*/  @!P1 NANOSLEEP.SYNCS 0x989680 ;  /* 0x009896800000995d */ /* 0x004fea0003900000 */
[----:B------:R-:W2:Y:S02]  /*9c40*/  @!P1 SYNCS.PHASECHK.TRANS64 P1, [R0+URZ+0x1e0], R2 ;  /* 0x0001e002000095a7 */ /* 0x000ea400080210ff */
[----:B--2---:R-:W-:Y:S05]  /*9c50*/  @!P1 BRA `(.L_x_211) ;  /* 0xfffffffc00f09947 */ /* 0x004fea000383ffff */
[----:B------:R-:W-:Y:S05]  /*9c60*/  BRA `(.L_x_212) ;  /* 0xffffffa800c07947 */ /* 0x000fea000383ffff */
.L_x_101:
[----:B----4-:R4:W1:Y:S02]  /*9c70*/  SYNCS.PHASECHK.TRANS64.TRYWAIT P0, [R0+URZ+0x160], R2 ;  /* 0x00016002000075a7 */ /* 0x01086400080011ff */
[----:B-1----:R-:W-:Y:S05]  /*9c80*/  @!P0 NANOSLEEP.SYNCS 0x989680 ;  /* 0x009896800000895d */ /* 0x002fea0003900000 */
[----:B------:R-:W1:Y:S02]  /*9c90*/  @!P0 SYNCS.PHASECHK.TRANS64 P0, [R0+URZ+0x160], R2 ;  /* 0x00016002000085a7 */ /* 0x000e6400080010ff */
[----:B-1----:R-:W-:Y:S05]  /*9ca0*/  @!P0 BRA `(.L_x_101) ;  /* 0xfffffffc00f08947 */ /* 0x002fea000383ffff */
[----:B------:R-:W-:Y:S05]  /*9cb0*/  BRA `(.L_x_213) ;  /* 0xffffffac00d07947 */ /* 0x000fea000383ffff */
.L_x_104:
[----:B------:R-:W-:Y:S07]  /*9cc0*/  MOV R0, UR6 ;  /* 0x0000000600007c02 */ /* 0x000fee0008000f00 */
.L_x_214:
[----:B-1----:R1:W4:Y:S02]  /*9cd0*/  SYNCS.PHASECHK.TRANS64.TRYWAIT P0, [R0+URZ+0x158], R2 ;  /* 0x00015802000075a7 */ /* 0x00232400080011ff */
[----:B----4-:R-:W-:Y:S05]  /*9ce0*/  @!P0 NANOSLEEP.SYNCS 0x989680 ;  /* 0x009896800000895d */ /* 0x010fea0003900000 */
[----:B------:R-:W4:Y:S02]  /*9cf0*/  @!P0 SYNCS.PHASECHK.TRANS64 P0, [R0+URZ+0x158], R2 ;  /* 0x00015802000085a7 */ /* 0x000f2400080010ff */
[----:B----4-:R-:W-:Y:S05]  /*9d00*/  @!P0 BRA `(.L_x_214) ;  /* 0xfffffffc00f08947 */ /* 0x010fea000383ffff */
[----:B------:R-:W-:Y:S05]  /*9d10*/  BRA `(.L_x_103) ;  /* 0xffffffb000b07947 */ /* 0x000fea000383ffff */
.L_x_107:
[----:B------:R-:W-:Y:S07]  /*9d20*/  MOV R0, UR6 ;  /* 0x0000000600007c02 */ /* 0x000fee0008000f00 */
.L_x_215:
[----:B-1----:R1:W2:Y:S02]  /*9d30*/  SYNCS.PHASECHK.TRANS64.TRYWAIT P0, [R0+URZ+0x138], R14 ;  /* 0x0001380e000075a7 */ /* 0x0022a400080011ff */
[----:B--2---:R-:W-:Y:S05]  /*9d40*/  @!P0 NANOSLEEP.SYNCS 0x989680 ;  /* 0x009896800000895d */ /* 0x004fea0003900000 */
[----:B------:R-:W2:Y:S02]  /*9d50*/  @!P0 SYNCS.PHASECHK.TRANS64 P0, [R0+URZ+0x138], R14 ;  /* 0x0001380e000085a7 */ /* 0x000ea400080010ff */
[----:B--2---:R-:W-:Y:S05]  /*9d60*/  @!P0 BRA `(.L_x_215) ;  /* 0xfffffffc00f08947 */ /* 0x004fea000383ffff */
[----:B------:R-:W-:Y:S05]  /*9d70*/  BRA `(.L_x_216) ;  /* 0xffffffb400287947 */ /* 0x000fea000383ffff */
.L_x_108:
[----:B------:R-:W-:Y:S07]  /*9d80*/  MOV R0, UR6 ;  /* 0x0000000600007c02 */ /* 0x000fee0008000f00 */
.L_x_217:
[----:B-1----:R1:W2:Y:S02]  /*9d90*/  SYNCS.PHASECHK.TRANS64.TRYWAIT P0, [R0+URZ+0x140], R14 ;  /* 0x0001400e000075a7 */ /* 0x0022a400080011ff */
[----:B--2---:R-:W-:Y:S05]  /*9da0*/  @!P0 NANOSLEEP.SYNCS 0x989680 ;  /* 0x009896800000895d */ /* 0x004fea0003900000 */
[----:B------:R-:W2:Y:S02]  /*9db0*/  @!P0 SYNCS.PHASECHK.TRANS64 P0, [R0+URZ+0x140], R14 ;  /* 0x0001400e000085a7 */ /* 0x000ea400080010ff */
[----:B--2---:R-:W-:Y:S05]  /*9dc0*/  @!P0 BRA `(.L_x_217) ;  /* 0xfffffffc00f08947 */ /* 0x004fea000383ffff */
[----:B------:R-:W-:Y:S05]  /*9dd0*/  BRA `(.L_x_218) ;  /* 0xffffffb400647947 */ /* 0x000fea000383ffff */
.L_x_109:
[----:B------:R-:W-:Y:S07]  /*9de0*/  MOV R0, UR6 ;  /* 0x0000000600007c02 */ /* 0x000fee0008000f00 */
.L_x_219:
[----:B-1----:R1:W2:Y:S02]  /*9df0*/  SYNCS.PHASECHK.TRANS64.TRYWAIT P0, [R0+URZ+0x148], R14 ;  /* 0x0001480e000075a7 */ /* 0x0022a400080011ff */
[----:B--2---:R-:W-:Y:S05]  /*9e00*/  @!P0 NANOSLEEP.SYNCS 0x989680 ;  /* 0x009896800000895d */ /* 0x004fea0003900000 */
[----:B------:R-:W2:Y:S02]  /*9e10*/  @!P0 SYNCS.PHASECHK.TRANS64 P0, [R0+URZ+0x148], R14 ;  /* 0x0001480e000085a7 */ /* 0x000ea400080010ff */
[----:B--2---:R-:W-:Y:S05]  /*9e20*/  @!P0 BRA `(.L_x_219) ;  /* 0xfffffffc00f08947 */ /* 0x004fea000383ffff */
[----:B------:R-:W-:Y:S05]  /*9e30*/  BRA `(.L_x_220) ;  /* 0xffffffb400e87947 */ /* 0x000fea000383ffff */
.L_x_111:
[----:B------:R-:W-:-:S07]  /*9e40*/  MOV R0, UR6 ;  /* 0x0000000600007c02 */ /* 0x000fce0008000f00 */
.L_x_221:
[----:B-1----:R1:W2:Y:S02]  /*9e50*/  SYNCS.PHASECHK.TRANS64.TRYWAIT P0, [R0+URZ+0x138], R2 ;  /* 0x00013802000075a7 */ /* 0x0022a400080011ff */
[----:B--2---:R-:W-:Y:S05]  /*9e60*/  @!P0 NANOSLEEP.SYNCS 0x989680 ;  /* 0x009896800000895d */ /* 0x004fea0003900000 */
[----:B------:R-:W2:Y:S02]  /*9e70*/  @!P0 SYNCS.PHASECHK.TRANS64 P0, [R0+URZ+0x138], R2 ;  /* 0x00013802000085a7 */ /* 0x000ea400080010ff */
[----:B--2---:R-:W-:Y:S05]  /*9e80*/  @!P0 BRA `(.L_x_221) ;  /* 0xfffffffc00f08947 */ /* 0x004fea000383ffff */
[----:B------:R-:W-:Y:S05]  /*9e90*/  BRA `(.L_x_222) ;  /* 0xffffffb800587947 */ /* 0x000fea000383ffff */
.L_x_112:
[----:B-1----:R-:W-:-:S07]  /*9ea0*/  MOV R0, UR6 ;  /* 0x0000000600007c02 */ /* 0x002fce0008000f00 */
.L_x_223:
[----:B-1----:R1:W2:Y:S02]  /*9eb0*/  SYNCS.PHASECHK.TRANS64.TRYWAIT P0, [R0+URZ+0x140], R2 ;  /* 0x00014002000075a7 */ /* 0x0022a400080011ff */
[----:B--2---:R-:W-:Y:S05]  /*9ec0*/  @!P0 NANOSLEEP.SYNCS 0x989680 ;  /* 0x009896800000895d */ /* 0x004fea0003900000 */
[----:B------:R-:W2:Y:S02]  /*9ed0*/  @!P0 SYNCS.PHASECHK.TRANS64 P0, [R0+URZ+0x140], R2 ;  /* 0x00014002000085a7 */ /* 0x000ea400080010ff */
[----:B--2---:R-:W-:Y:S05]  /*9ee0*/  @!P0 BRA `(.L_x_223) ;  /* 0xfffffffc00f08947 */ /* 0x004fea000383ffff */
[----:B------:R-:W-:Y:S05]  /*9ef0*/  BRA `(.L_x_224) ;  /* 0xffffffb800487947 */ /* 0x000fea000383ffff */
.L_x_114:
[----:B--2---:R2:W4:Y:S02]  /*9f00*/  SYNCS.PHASECHK.TRANS64.TRYWAIT P0, [R0+URZ+0x160], R2 ;  /* 0x00016002000075a7 */ /* 0x00452400080011ff */
[----:B----4-:R-:W-:Y:S05]  /*9f10*/  @!P0 NANOSLEEP.SYNCS 0x989680 ;  /* 0x009896800000895d */ /* 0x010fea0003900000 */
[----:B------:R-:W4:Y:S02]  /*9f20*/  @!P0 SYNCS.PHASECHK.TRANS64 P0, [R0+URZ+0x160], R2 ;  /* 0x00016002000085a7 */ /* 0x000f2400080010ff */
[----:B----4-:R-:W-:Y:S05]  /*9f30*/  @!P0 BRA `(.L_x_114) ;  /* 0xfffffffc00f08947 */ /* 0x010fea000383ffff */
[----:B------:R-:W-:Y:S05]  /*9f40*/  BRA `(.L_x_225) ;  /* 0xffffffbc00107947 */ /* 0x000fea000383ffff */
.L_x_125:
[----:B-1----:R-:W-:Y:S04]  /*9f50*/  MOV R2, UR48 ;  /* 0x0000003000027c02 */ /* 0x002fe80008000f00 */
[----:B------:R1:W3:Y:S03]  /*9f60*/  SYNCS.PHASECHK.TRANS64.TRYWAIT P1, [R2+URZ+0x120], R3 ;  /* 0x00012003020075a7 */ /* 0x0002e600080211ff */
[----:B---3--:R-:W-:Y:S05]  /*9f70*/  @!P1 NANOSLEEP.SYNCS 0x989680 ;  /* 0x009896800000995d */ /* 0x008fea0003900000 */
[----:B------:R-:W3:Y:S02]  /*9f80*/  @!P1 SYNCS.PHASECHK.TRANS64 P1, [R2+URZ+0x120], R3 ;  /* 0x00012003020095a7 */ /* 0x000ee400080210ff */
[----:B---3--:R-:W-:Y:S05]  /*9f90*/  @!P1 BRA `(.L_x_125) ;  /* 0xfffffffc00ec9947 */ /* 0x008fea000383ffff */
[----:B------:R-:W-:Y:S05]  /*9fa0*/  BRA `(.L_x_124) ;  /* 0xffffffc8001c7947 */ /* 0x000fea000383ffff */
.L_x_127:
[----:B-1----:R1:W4:Y:S02]  /*9fb0*/  SYNCS.PHASECHK.TRANS64.TRYWAIT P0, [R112+URZ+0x180], R0 ;  /* 0x00018000700075a7 */ /* 0x00232400080011ff */
[----:B----4-:R-:W-:Y:S05]  /*9fc0*/  @!P0 NANOSLEEP.SYNCS 0x989680 ;  /* 0x009896800000895d */ /* 0x010fea0003900000 */
[----:B------:R-:W4:Y:S02]  /*9fd0*/  @!P0 SYNCS.PHASECHK.TRANS64 P0, [R112+URZ+0x180], R0 ;  /* 0x00018000700085a7 */ /* 0x000f2400080010ff */
[----:B----4-:R-:W-:Y:S05]  /*9fe0*/  @!P0 BRA `(.L_x_127) ;  /* 0xfffffffc00f08947 */ /* 0x010fea000383ffff */
[----:B------:R-:W-:Y:S05]  /*9ff0*/  BRA `(.L_x_126) ;  /* 0xffffffc800447947 */ /* 0x000fea000383ffff */
.L_x_136:
[----:B--2---:R2:W4:Y:S02]  /*a000*/  SYNCS.PHASECHK.TRANS64.TRYWAIT P0, [R2+URZ+0x120], R0 ;  /* 0x00012000020075a7 */ /* 0x00452400080011ff */
[----:B----4-:R-:W-:Y:S05]  /*a010*/  @!P0 NANOSLEEP.SYNCS 0x989680 ;  /* 0x009896800000895d */ /* 0x010fea0003900000 */
[----:B------:R-:W4:Y:S02]  /*a020*/  @!P0 SYNCS.PHASECHK.TRANS64 P0, [R2+URZ+0x120], R0 ;  /* 0x00012000020085a7 */ /* 0x000f2400080010ff */
[----:B----4-:R-:W-:Y:S05]  /*a030*/  @!P0 BRA `(.L_x_136) ;  /* 0xfffffffc00f08947 */ /* 0x010fea000383ffff */
[----:B------:R-:W-:Y:S05]  /*a040*/  BRA `(.L_x_135) ;  /* 0xffffffd400247947 */ /* 0x000fea000383ffff */
.L_x_145:
[----:B--2---:R2:W4:Y:S02]  /*a050*/  SYNCS.PHASECHK.TRANS64.TRYWAIT P0, [R4+URZ+0x120], R5 ;  /* 0x00012005040075a7 */ /* 0x00452400080011ff */
[----:B----4-:R-:W-:Y:S05]  /*a060*/  @!P0 NANOSLEEP.SYNCS 0x989680 ;  /* 0x009896800000895d */ /* 0x010fea0003900000 */
[----:B------:R-:W4:Y:S02]  /*a070*/  @!P0 SYNCS.PHASECHK.TRANS64 P0, [R4+URZ+0x120], R5 ;  /* 0x00012005040085a7 */ /* 0x000f2400080010ff */
[----:B----4-:R-:W-:Y:S05]  /*a080*/  @!P0 BRA `(.L_x_145) ;  /* 0xfffffffc00f08947 */ /* 0x010fea000383ffff */
[----:B------:R-:W-:Y:S05]  /*a090*/  BRA `(.L_x_144) ;  /* 0xffffffe0002c7947 */ /* 0x000fea000383ffff */
        .weak           $__internal_0_$__cuda_sm10x_tcgen05_guardrail_trap_col_being_dealloced_not_returned_by_alloc
        .type           $__internal_0_$__cuda_sm10x_tcgen05_guardrail_trap_col_being_dealloced_not_returned_by_alloc,@function
        .size           $__internal_0_$__cuda_sm10x_tcgen05_guardrail_trap_col_being_dealloced_not_returned_by_alloc,($__internal_1_$__cuda_sm10x_tcgen05_guardrail_trap_phase_invalid_during_alloc - $__internal_0_$__cuda_sm10x_tcgen05_guardrail_trap_col_being_dealloced_not_returned_by_alloc)
$__internal_0_$__cuda_sm10x_tcgen05_guardrail_trap_col_being_dealloced_not_returned_by_alloc:
[----:B------:R-:W-:Y:S05]  /*a0a0*/  BPT.TRAP 0x1 ;  /* 0x000000040000795c */ /* 0x000fea0000300000 */
[----:B------:R-:W-:-:S04]  /*a0b0*/  HFMA2 R3, -RZ, RZ, 0, 0 ;  /* 0x00000000ff037431 */ /* 0x000fc800000001ff */
[----:B------:R-:W-:Y:S05]  /*a0c0*/  RET.REL.NODEC R2 `(_ZN7cutlass13device_kernelINS_4gemm6kernel13GemmUniversalIN4cute5tupleIJiiiiEEENS1_10collective13CollectiveMmaINS1_35MainloopSm100TmaUmmaWarpSpecializedILi18ELi2ELi4ENS5_IJNS4_1CILi2EEENSA_ILi1EEESC_EEEEENS5_IJNSA_ILi256EEENSA_ILi96EEENSA_ILi32EEEEEENS_10bfloat16_tENS5_IJlSC_lEEESJ_SK_NS4_8TiledMMAINS4_8MMA_AtomIJNS4_26SM100_MMA_F16BF16_2x1SM_SSISJ_SJ_fLi256ELi96ELNS4_4UMMA5MajorE0ELSP_0ELNSO_7ScaleInE0ELSQ_0EEEEEENS4_6LayoutINS5_IJSC_SC_SC_EEENS5_IJNSA_ILi0EEESV_SV_EEEEENS5_IJNS4_10UnderscoreESY_SY_EEEEENS4_18SM100_TMA_2SM_LOADENS4_14ComposedLayoutINS4_7SwizzleILi2ELi4ELi3EEENS4_18smem_ptr_flag_bitsILi16EEENST_INS5_IJNSA_ILi8EEESH_EEENS5_IJSH_SC_EEEEEEEvNS4_8identityES11_S1B_vS1C_EENS_8epilogue10collective18CollectiveEpilogueINS1E_23Sm100TmaWarpSpecializedILi3ELi2ELi32ELb1ELb0EEEJNS5_IJNSA_ILi128EEESG_SH_EEENS5_IJNST_IS1J_SC_EENST_ISH_SC_EEEEESJ_SK_SJ_SK_NS1E_6fusion15FusionCallbacksIS1I_NS1O_17LinearCombinationISJ_fSJ_fLNS_15FloatRoundStyleE2EEES1K_S1N_JEEENS4_5SM1004TMEM4LOAD26SM100_TMEM_LOAD_32dp32b32xENS4_13SM90_TMA_LOADES1B_NS4_39AutoVectorizingCopyWithAssumedAlignmentILi128EEENS4_14SM90_TMA_STOREES1B_S20_S20_EEEvvEEEEvNT_6ParamsE) ;  /* 0xffffff5c02cc7950 */ /* 0x000fea0003c3ffff */
        .weak           $__internal_1_$__cuda_sm10x_tcgen05_guardrail_trap_phase_invalid_during_alloc
        .type           $__internal_1_$__cuda_sm10x_tcgen05_guardrail_trap_phase_invalid_during_alloc,@function
        .size           $__internal_1_$__cuda_sm10x_tcgen05_guardrail_trap_phase_invalid_during_alloc,($__internal_2_$__cuda_sm10x_tcgen05_guardrail_trap_unallocated_columns_being_dealloced - $__internal_1_$__cuda_sm10x_tcgen05_guardrail_trap_phase_invalid_during_alloc)
$__internal_1_$__cuda_sm10x_tcgen05_guardrail_trap_phase_invalid_during_alloc:
[----:B------:R-:W-:Y:S05]  /*a0d0*/  BPT.TRAP 0x1 ;  /* 0x000000040000795c */ /* 0x000fea0000300000 */
[----:B------:R-:W-:-:S04]  /*a0e0*/  MOV R3, 0x0 ;  /* 0x0000000000037802 */ /* 0x000fc80000000f00 */
[----:B------:R-:W-:Y:S05]  /*a0f0*/  RET.REL.NODEC R2 `(_ZN7cutlass13device_kernelINS_4gemm6kernel13GemmUniversalIN4cute5tupleIJiiiiEEENS1_10collective13CollectiveMmaINS1_35MainloopSm100TmaUmmaWarpSpecializedILi18ELi2ELi4ENS5_IJNS4_1CILi2EEENSA_ILi1EEESC_EEEEENS5_IJNSA_ILi256EEENSA_ILi96EEENSA_ILi32EEEEEENS_10bfloat16_tENS5_IJlSC_lEEESJ_SK_NS4_8TiledMMAINS4_8MMA_AtomIJNS4_26SM100_MMA_F16BF16_2x1SM_SSISJ_SJ_fLi256ELi96ELNS4_4UMMA5MajorE0ELSP_0ELNSO_7ScaleInE0ELSQ_0EEEEEENS4_6LayoutINS5_IJSC_SC_SC_EEENS5_IJNSA_ILi0EEESV_SV_EEEEENS5_IJNS4_10UnderscoreESY_SY_EEEEENS4_18SM100_TMA_2SM_LOADENS4_14ComposedLayoutINS4_7SwizzleILi2ELi4ELi3EEENS4_18smem_ptr_flag_bitsILi16EEENST_INS5_IJNSA_ILi8EEESH_EEENS5_IJSH_SC_EEEEEEEvNS4_8identityES11_S1B_vS1C_EENS_8epilogue10collective18CollectiveEpilogueINS1E_23Sm100TmaWarpSpecializedILi3ELi2ELi32ELb1ELb0EEEJNS5_IJNSA_ILi128EEESG_SH_EEENS5_IJNST_IS1J_SC_EENST_ISH_SC_EEEEESJ_SK_SJ_SK_NS1E_6fusion15FusionCallbacksIS1I_NS1O_17LinearCombinationISJ_fSJ_fLNS_15FloatRoundStyleE2EEES1K_S1N_JEEENS4_5SM1004TMEM4LOAD26SM100_TMEM_LOAD_32dp32b32xENS4_13SM90_TMA_LOADES1B_NS4_39AutoVectorizingCopyWithAssumedAlignmentILi128EEENS4_14SM90_TMA_STOREES1B_S20_S20_EEEvvEEEEvNT_6ParamsE) ;  /* 0xffffff5c02c07950 */ /* 0x000fea0003c3ffff */
        .weak           $__internal_2_$__cuda_sm10x_tcgen05_guardrail_trap_unallocated_columns_being_dealloced
        .type           $__internal_2_$__cuda_sm10x_tcgen05_guardrail_trap_unallocated_columns_being_dealloced,@function
        .size           $__internal_2_$__cuda_sm10x_tcgen05_guardrail_trap_unallocated_columns_being_dealloced,(.L_x_227 - $__internal_2_$__cuda_sm10x_tcgen05_guardrail_trap_unallocated_columns_being_dealloced)
$__internal_2_$__cuda_sm10x_tcgen05_guardrail_trap_unallocated_columns_being_dealloced:
[----:B------:R-:W-:Y:S05]  /*a100*/  BPT.TRAP 0x1 ;  /* 0x000000040000795c */ /* 0x000fea0000300000 */
[----:B------:R-:W-:-:S04]  /*a110*/  HFMA2 R3, -RZ, RZ, 0, 0 ;  /* 0x00000000ff037431 */ /* 0x000fc800000001ff */
[----:B------:R-:W-:Y:S05]  /*a120*/  RET.REL.NODEC R2 `(_ZN7cutlass13device_kernelINS_4gemm6kernel13GemmUniversalIN4cute5tupleIJiiiiEEENS1_10collective13CollectiveMmaINS1_35MainloopSm100TmaUmmaWarpSpecializedILi18ELi2ELi4ENS5_IJNS4_1CILi2EEENSA_ILi1EEESC_EEEEENS5_IJNSA_ILi256EEENSA_ILi96EEENSA_ILi32EEEEEENS_10bfloat16_tENS5_IJlSC_lEEESJ_SK_NS4_8TiledMMAINS4_8MMA_AtomIJNS4_26SM100_MMA_F16BF16_2x1SM_SSISJ_SJ_fLi256ELi96ELNS4_4UMMA5MajorE0ELSP_0ELNSO_7ScaleInE0ELSQ_0EEEEEENS4_6LayoutINS5_IJSC_SC_SC_EEENS5_IJNSA_ILi0EEESV_SV_EEEEENS5_IJNS4_10UnderscoreESY_SY_EEEEENS4_18SM100_TMA_2SM_LOADENS4_14ComposedLayoutINS4_7SwizzleILi2ELi4ELi3EEENS4_18smem_ptr_flag_bitsILi16EEENST_INS5_IJNSA_ILi8EEESH_EEENS5_IJSH_SC_EEEEEEEvNS4_8identityES11_S1B_vS1C_EENS_8epilogue10collective18CollectiveEpilogueINS1E_23Sm100TmaWarpSpecializedILi3ELi2ELi32ELb1ELb0EEEJNS5_IJNSA_ILi128EEESG_SH_EEENS5_IJNST_IS1J_SC_EENST_ISH_SC_EEEEESJ_SK_SJ_SK_NS1E_6fusion15FusionCallbacksIS1I_NS1O_17LinearCombinationISJ_fSJ_fLNS_15FloatRoundStyleE2EEES1K_S1N_JEEENS4_5SM1004TMEM4LOAD26SM100_TMEM_LOAD_32dp32b32xENS4_13SM90_TMA_LOADES1B_NS4_39AutoVectorizingCopyWithAssumedAlignmentILi128EEENS4_14SM90_TMA_STOREES1B_S20_S20_EEEvvEEEEvNT_6ParamsE) ;  /* 0xffffff5c02b47950 */ /* 0x000fea0003c3ffff */
.L_x_226:
[----:B------:R-:W-:-:S00]  /*a130*/  BRA `(.L_x_226) ;  /* 0xfffffffc00fc7947 */ /* 0x000fc0000383ffff */
[----:B------:R-:W-:-:S00]  /*a140*/  NOP ;  /* 0x0000000000007918 */ /* 0x000fc00000000000 */
        /* <DEDUP_REMOVED lines=11> */
.L_x_227:


//--------------------- .nv.global.init           --------------------------
	.section	.nv.global.init,"aw",@progbits
.nv.global.init:
	.type		$str$27,@object
	.size		$str$27,($str$28 - $str$27)
$str$27:
        /*0000*/ 	.byte	0x28, 0x61, 0x64, 0x64, 0x72, 0x65, 0x73, 0x73, 0x20, 0x26, 0x20, 0x6d, 0x61, 0x73, 0x6b, 0x29
        /*0010*/ 	.byte	0x20, 0x3d, 0x3d, 0x20, 0x30, 0x00
	.type		$str$28,@object
	.size		$str$28,($str$26 - $str$28)
$str$28:
        /*0016*/ 	.byte	0x2f, 0x74, 0x6d, 0x70, 0x2f, 0x63, 0x75, 0x74, 0x6c, 0x61, 0x73, 0x73, 0x5f, 0x73, 0x77, 0x65
        /*0026*/ 	.byte	0x65, 0x70, 0x5f, 0x73, 0x72, 0x63, 0x2f, 0x69, 0x6e, 0x63, 0x6c, 0x75, 0x64, 0x65, 0x2f, 0x63
        /*0036*/ 	.byte	0x75, 0x74, 0x65, 0x2f, 0x70, 0x6f, 0x69, 0x6e, 0x74, 0x65, 0x72, 0x5f, 0x66, 0x6c, 0x61, 0x67
        /*0046*/ 	.byte	0x67, 0x65, 0x64, 0x2e, 0x68, 0x70, 0x70, 0x00
	.type		$str$26,@object
	.size		$str$26,($str$25 - $str$26)
$str$26:
        /*004e*/ 	.byte	0x2f, 0x74, 0x6d, 0x70, 0x2f, 0x63, 0x75, 0x74, 0x6c, 0x61, 0x73, 0x73, 0x5f, 0x73, 0x77, 0x65
        /*005e*/ 	.byte	0x65, 0x70, 0x5f, 0x73, 0x72, 0x63, 0x2f, 0x69, 0x6e, 0x63, 0x6c, 0x75, 0x64, 0x65, 0x2f, 0x63
        /*006e*/ 	.byte	0x75, 0x74, 0x65, 0x2f, 0x61, 0x74, 0x6f, 0x6d, 0x2f, 0x63, 0x6f, 0x70, 0x79, 0x5f, 0x74, 0x72
        /*007e*/ 	.byte	0x61, 0x69, 0x74, 0x73, 0x5f, 0x73, 0x6d, 0x31, 0x30, 0x30, 0x2e, 0x68, 0x70, 0x70, 0x00
	.type		$str$25,@object
	.size		$str$25,(__unnamed_1 - $str$25)
$str$25:
        /*008d*/ 	.byte	0x28, 0x28, 0x75, 0x69, 0x6e, 0x74, 0x33, 0x32, 0x5f, 0x74, 0x28, 0x74, 0x68, 0x72, 0x65, 0x61
        /*009d*/ 	.byte	0x64, 0x49, 0x64, 0x78, 0x2e, 0x78, 0x29, 0x20, 0x2f, 0x20, 0x33, 0x32, 0x29, 0x20, 0x25, 0x20
        /*00ad*/ 	.byte	0x34, 0x29, 0x20, 0x3d, 0x3d, 0x20, 0x28, 0x28, 0x28, 0x74, 0x6d, 0x65, 0x6d, 0x5f, 0x61, 0x64
        /*00bd*/ 	.byte	0x64, 0x72, 0x20, 0x3e, 0x3e, 0x20, 0x31, 0x36, 0x29, 0x20, 0x2f, 0x20, 0x33, 0x32, 0x29, 0x20
        /*00cd*/ 	.byte	0x25, 0x20, 0x34, 0x29, 0x00
	.type		__unnamed_1,@object
	.size		__unnamed_1,(__unnamed_2 - __unnamed_1)
__unnamed_1:
        /*00d2*/ 	.byte	0x61, 0x75, 0x74, 0x6f, 0x20, 0x63, 0x75, 0x74, 0x65, 0x3a, 0x3a, 0x61, 0x73, 0x5f, 0x70, 0x6f
        /* <DEDUP_REMOVED lines=24> */
        /*0262*/ 	.byte	0x34, 0x30, 0x39, 0x36, 0x3e, 0x3e, 0x3e, 0x3e, 0x5d, 0x00
	.type		__unnamed_2,@object
	.size		__unnamed_2,(.L_2 - __unnamed_2)
__unnamed_2:
        /* <DEDUP_REMOVED lines=42> */
        /*050c*/ 	.byte	0x3e, 0x3e, 0x5d, 0x00
.L_2:


//--------------------- .nv.shared._ZN7cutlass13device_kernelINS_4gemm6kernel13GemmUniversalIN4cute5tupleIJiiiiEEENS1_10collective13CollectiveMmaINS1_35MainloopSm100TmaUmmaWarpSpecializedILi18ELi2ELi4ENS5_IJNS4_1CILi2EEENSA_ILi1EEESC_EEEEENS5_IJNSA_ILi256EEENSA_ILi96EEENSA_ILi32EEEEEENS_10bfloat16_tENS5_IJlSC_lEEESJ_SK_NS4_8TiledMMAINS4_8MMA_AtomIJNS4_26SM100_MMA_F16BF16_2x1SM_SSISJ_SJ_fLi256ELi96ELNS4_4UMMA5MajorE0ELSP_0ELNSO_7ScaleInE0ELSQ_0EEEEEENS4_6LayoutINS5_IJSC_SC_SC_EEENS5_IJNSA_ILi0EEESV_SV_EEEEENS5_IJNS4_10UnderscoreESY_SY_EEEEENS4_18SM100_TMA_2SM_LOADENS4_14ComposedLayoutINS4_7SwizzleILi2ELi4ELi3EEENS4_18smem_ptr_flag_bitsILi16EEENST_INS5_IJNSA_ILi8EEESH_EEENS5_IJSH_SC_EEEEEEEvNS4_8identityES11_S1B_vS1C_EENS_8epilogue10collective18CollectiveEpilogueINS1E_23Sm100TmaWarpSpecializedILi3ELi2ELi32ELb1ELb0EEEJNS5_IJNSA_ILi128EEESG_SH_EEENS5_IJNST_IS1J_SC_EENST_ISH_SC_EEEEESJ_SK_SJ_SK_NS1E_6fusion15FusionCallbacksIS1I_NS1O_17LinearCombinationISJ_fSJ_fLNS_15FloatRoundStyleE2EEES1K_S1N_JEEENS4_5SM1004TMEM4LOAD26SM100_TMEM_LOAD_32dp32b32xENS4_13SM90_TMA_LOADES1B_NS4_39AutoVectorizingCopyWithAssumedAlignmentILi128EEENS4_14SM90_TMA_STOREES1B_S20_S20_EEEvvEEEEvNT_6ParamsE --------------------------
	.section	.nv.shared._ZN7cutlass13device_kernelINS_4gemm6kernel13GemmUniversalIN4cute5tupleIJiiiiEEENS1_10collective13CollectiveMmaINS1_35MainloopSm100TmaUmmaWarpSpecializedILi18ELi2ELi4ENS5_IJNS4_1CILi2EEENSA_ILi1EEESC_EEEEENS5_IJNSA_ILi256EEENSA_ILi96EEENSA_ILi32EEEEEENS_10bfloat16_tENS5_IJlSC_lEEESJ_SK_NS4_8TiledMMAINS4_8MMA_AtomIJNS4_26SM100_MMA_F16BF16_2x1SM_SSISJ_SJ_fLi256ELi96ELNS4_4UMMA5MajorE0ELSP_0ELNSO_7ScaleInE0ELSQ_0EEEEEENS4_6LayoutINS5_IJSC_SC_SC_EEENS5_IJNSA_ILi0EEESV_SV_EEEEENS5_IJNS4_10UnderscoreESY_SY_EEEEENS4_18SM100_TMA_2SM_LOADENS4_14ComposedLayoutINS4_7SwizzleILi2ELi4ELi3EEENS4_18smem_ptr_flag_bitsILi16EEENST_INS5_IJNSA_ILi8EEESH_EEENS5_IJSH_SC_EEEEEEEvNS4_8identityES11_S1B_vS1C_EENS_8epilogue10collective18CollectiveEpilogueINS1E_23Sm100TmaWarpSpecializedILi3ELi2ELi32ELb1ELb0EEEJNS5_IJNSA_ILi128EEESG_SH_EEENS5_IJNST_IS1J_SC_EENST_ISH_SC_EEEEESJ_SK_SJ_SK_NS1E_6fusion15FusionCallbacksIS1I_NS1O_17LinearCombinationISJ_fSJ_fLNS_15FloatRoundStyleE2EEES1K_S1N_JEEENS4_5SM1004TMEM4LOAD26SM100_TMEM_LOAD_32dp32b32xENS4_13SM90_TMA_LOADES1B_NS4_39AutoVectorizingCopyWithAssumedAlignmentILi128EEENS4_14SM90_TMA_STOREES1B_S20_S20_EEEvvEEEEvNT_6ParamsE,"aw",@nobits
	.sectionflags	@""
	.align	16
	.zero		1024


//--------------------- .nv.shared.reserved.0     --------------------------
	.section	.nv.shared.reserved.0,"aw",@nobits
	.weak		__nv_reservedSMEM_offset_0_alias
	.size		__nv_reservedSMEM_offset_0_alias, 0, 64
	.other		__nv_reservedSMEM_offset_0_alias,@"STO_CUDA_RESERVED_SHARED STV_DEFAULT"
__nv_reservedSMEM_offset_0_alias:
	.zero		0
.nv.shared.reserved.0:
	.zero		64
	.weak		__nv_reservedSMEM_tcgen05_partition
	.type		__nv_reservedSMEM_tcgen05_partition,@object
	.size		__nv_reservedSMEM_tcgen05_partition,(.L_0 - __nv_reservedSMEM_tcgen05_partition)
__nv_reservedSMEM_tcgen05_partition:
	.zero		32
.L_0:


//--------------------- .nv.global                --------------------------
	.section	.nv.global,"aw",@nobits
.nv.global:
	.type		_ZN40_INTERNAL_f07e30e0_4_k_cu_656e640c_138754cute1_E,@object
	.size		_ZN40_INTERNAL_f07e30e0_4_k_cu_656e640c_138754cute1_E,(_ZN40_INTERNAL_f07e30e0_4_k_cu_656e640c_138754cuda3std3__45__cpo6cbeginE - _ZN40_INTERNAL_f07e30e0_4_k_cu_656e640c_138754cute1_E)
_ZN40_INTERNAL_f07e30e0_4_k_cu_656e640c_138754cute1_E:
	.zero		1
	.type		_ZN40_INTERNAL_f07e30e0_4_k_cu_656e640c_138754cuda3std3__45__cpo6cbeginE,@object
	.size		_ZN40_INTERNAL_f07e30e0_4_k_cu_656e640c_138754cuda3std3__45__cpo6cbeginE,(_ZN40_INTERNAL_f07e30e0_4_k_cu_656e640c_138754cuda3std3__48in_placeE - _ZN40_INTERNAL_f07e30e0_4_k_cu_656e640c_138754cuda3std3__45__cpo6cbeginE)
_ZN40_INTERNAL_f07e30e0_4_k_cu_656e640c_138754cuda3std3__45__cpo6cbeginE:
	.zero		1
	.type		_ZN40_INTERNAL_f07e30e0_4_k_cu_656e640c_138754cuda3std3__48in_placeE,@object
	.size		_ZN40_INTERNAL_f07e30e0_4_k_cu_656e640c_138754cuda3std3__48in_placeE,(_ZN40_INTERNAL_f07e30e0_4_k_cu_656e640c_138754cuda3std6ranges3__45__cpo9iter_moveE - _ZN40_INTERNAL_f07e30e0_4_k_cu_656e640c_138754cuda3std3__48in_placeE)
_ZN40_INTERNAL_f07e30e0_4_k_cu_656e640c_138754cuda3std3__48in_placeE:
	.zero		1
	.type		_ZN40_INTERNAL_f07e30e0_4_k_cu_656e640c_138754cuda3std6ranges3__45__cpo9iter_moveE,@object
	.size		_ZN40_INTERNAL_f07e30e0_4_k_cu_656e640c_138754cuda3std6ranges3__45__cpo9iter_moveE,(_ZN40_INTERNAL_f07e30e0_4_k_cu_656e640c_138754cuda3std3__45__cpo5beginE - _ZN40_INTERNAL_f07e30e0_4_k_cu_656e640c_138754cuda3std6ranges3__45__cpo9iter_moveE)
_ZN40_INTERNAL_f07e30e0_4_k_cu_656e640c_138754cuda3std6ranges3__45__cpo9iter_moveE:
	.zero		1
	.type		_ZN40_INTERNAL_f07e30e0_4_k_cu_656e640c_138754cuda3std3__45__cpo5beginE,@object
	.size		_ZN40_INTERNAL_f07e30e0_4_k_cu_656e640c_138754cuda3std3__45__cpo5beginE,(_ZN40_INTERNAL_f07e30e0_4_k_cu_656e640c_138754cuda3std3__442_GLOBAL__N__f07e30e0_4_k_cu_656e640c_138756ignoreE - _ZN40_INTERNAL_f07e30e0_4_k_cu_656e640c_138754cuda3std3__45__cpo5beginE)
_ZN40_INTERNAL_f07e30e0_4_k_cu_656e640c_138754cuda3std3__45__cpo5beginE:
	.zero		1
	.type		_ZN40_INTERNAL_f07e30e0_4_k_cu_656e640c_138754cuda3std3__442_GLOBAL__N__f07e30e0_4_k_cu_656e640c_138756ignoreE,@object
	.size		_ZN40_INTERNAL_f07e30e0_4_k_cu_656e640c_138754cuda3std3__442_GLOBAL__N__f07e30e0_4_k_cu_656e640c_138756ignoreE,(_ZN40_INTERNAL_f07e30e0_4_k_cu_656e640c_138754cute7productE - _ZN40_INTERNAL_f07e30e0_4_k_cu_656e640c_138754cuda3std3__442_GLOBAL__N__f07e30e0_4_k_cu_656e640c_138756ignoreE)
_ZN40_INTERNAL_f07e30e0_4_k_cu_656e640c_138754cuda3std3__442_GLOBAL__N__f07e30e0_4_k_cu_656e640c_138756ignoreE:
	.zero		1
	.type		_ZN40_INTERNAL_f07e30e0_4_k_cu_656e640c_138754cute7productE,@object
	.size		_ZN40_INTERNAL_f07e30e0_4_k_cu_656e640c_138754cute7productE,(_ZN40_INTERNAL_f07e30e0_4_k_cu_656e640c_138754cuda3std3__45__cpo3endE - _ZN40_INTERNAL_f07e30e0_4_k_cu_656e640c_138754cute7productE)
_ZN40_INTERNAL_f07e30e0_4_k_cu_656e640c_138754cute7productE:
	.zero		1
	.type		_ZN40_INTERNAL_f07e30e0_4_k_cu_656e640c_138754cuda3std3__45__cpo3endE,@object
	.size		_ZN40_INTERNAL_f07e30e0_4_k_cu_656e640c_138754cuda3std3__45__cpo3endE,(_ZN40_INTERNAL_f07e30e0_4_k_cu_656e640c_138754cuda3std3__419piecewise_constructE - _ZN40_INTERNAL_f07e30e0_4_k_cu_656e640c_138754cuda3std3__45__cpo3endE)
_ZN40_INTERNAL_f07e30e0_4_k_cu_656e640c_138754cuda3std3__45__cpo3endE:
	.zero		1
	.type		_ZN40_INTERNAL_f07e30e0_4_k_cu_656e640c_138754cuda3std3__419piecewise_constructE,@object
	.size		_ZN40_INTERNAL_f07e30e0_4_k_cu_656e640c_138754cuda3std3__419piecewise_constructE,(_ZN40_INTERNAL_f07e30e0_4_k_cu_656e640c_138754cuda3std3__45__cpo4cendE - _ZN40_INTERNAL_f07e30e0_4_k_cu_656e640c_138754cuda3std3__419piecewise_constructE)
_ZN40_INTERNAL_f07e30e0_4_k_cu_656e640c_138754cuda3std3__419piecewise_constructE:
	.zero		1
	.type		_ZN40_INTERNAL_f07e30e0_4_k_cu_656e640c_138754cuda3std3__45__cpo4cendE,@object
	.size		_ZN40_INTERNAL_f07e30e0_4_k_cu_656e640c_138754cuda3std3__45__cpo4cendE,(_ZN40_INTERNAL_f07e30e0_4_k_cu_656e640c_138754cuda3std6ranges3__45__cpo4swapE - _ZN40_INTERNAL_f07e30e0_4_k_cu_656e640c_138754cuda3std3__45__cpo4cendE)
_ZN40_INTERNAL_f07e30e0_4_k_cu_656e640c_138754cuda3std3__45__cpo4cendE:
	.zero		1
	.type		_ZN40_INTERNAL_f07e30e0_4_k_cu_656e640c_138754cuda3std6ranges3__45__cpo4swapE,@object
	.size		_ZN40_INTERNAL_f07e30e0_4_k_cu_656e640c_138754cuda3std6ranges3__45__cpo4swapE,(.L_10 - _ZN40_INTERNAL_f07e30e0_4_k_cu_656e640c_138754cuda3std6ranges3__45__cpo4swapE)
_ZN40_INTERNAL_f07e30e0_4_k_cu_656e640c_138754cuda3std6ranges3__45__cpo4swapE:
	.zero		1
.L_10:


//--------------------- .nv.constant0._ZN7cutlass13device_kernelINS_4gemm6kernel13GemmUniversalIN4cute5tupleIJiiiiEEENS1_10collective13CollectiveMmaINS1_35MainloopSm100TmaUmmaWarpSpecializedILi18ELi2ELi4ENS5_IJNS4_1CILi2EEENSA_ILi1EEESC_EEEEENS5_IJNSA_ILi256EEENSA_ILi96EEENSA_ILi32EEEEEENS_10bfloat16_tENS5_IJlSC_lEEESJ_SK_NS4_8TiledMMAINS4_8MMA_AtomIJNS4_26SM100_MMA_F16BF16_2x1SM_SSISJ_SJ_fLi256ELi96ELNS4_4UMMA5MajorE0ELSP_0ELNSO_7ScaleInE0ELSQ_0EEEEEENS4_6LayoutINS5_IJSC_SC_SC_EEENS5_IJNSA_ILi0EEESV_SV_EEEEENS5_IJNS4_10UnderscoreESY_SY_EEEEENS4_18SM100_TMA_2SM_LOADENS4_14ComposedLayoutINS4_7SwizzleILi2ELi4ELi3EEENS4_18smem_ptr_flag_bitsILi16EEENST_INS5_IJNSA_ILi8EEESH_EEENS5_IJSH_SC_EEEEEEEvNS4_8identityES11_S1B_vS1C_EENS_8epilogue10collective18CollectiveEpilogueINS1E_23Sm100TmaWarpSpecializedILi3ELi2ELi32ELb1ELb0EEEJNS5_IJNSA_ILi128EEESG_SH_EEENS5_IJNST_IS1J_SC_EENST_ISH_SC_EEEEESJ_SK_SJ_SK_NS1E_6fusion15FusionCallbacksIS1I_NS1O_17LinearCombinationISJ_fSJ_fLNS_15FloatRoundStyleE2EEES1K_S1N_JEEENS4_5SM1004TMEM4LOAD26SM100_TMEM_LOAD_32dp32b32xENS4_13SM90_TMA_LOADES1B_NS4_39AutoVectorizingCopyWithAssumedAlignmentILi128EEENS4_14SM90_TMA_STOREES1B_S20_S20_EEEvvEEEEvNT_6ParamsE --------------------------
	.section	.nv.constant0._ZN7cutlass13device_kernelINS_4gemm6kernel13GemmUniversalIN4cute5tupleIJiiiiEEENS1_10collective13CollectiveMmaINS1_35MainloopSm100TmaUmmaWarpSpecializedILi18ELi2ELi4ENS5_IJNS4_1CILi2EEENSA_ILi1EEESC_EEEEENS5_IJNSA_ILi256EEENSA_ILi96EEENSA_ILi32EEEEEENS_10bfloat16_tENS5_IJlSC_lEEESJ_SK_NS4_8TiledMMAINS4_8MMA_AtomIJNS4_26SM100_MMA_F16BF16_2x1SM_SSISJ_SJ_fLi256ELi96ELNS4_4UMMA5MajorE0ELSP_0ELNSO_7ScaleInE0ELSQ_0EEEEEENS4_6LayoutINS5_IJSC_SC_SC_EEENS5_IJNSA_ILi0EEESV_SV_EEEEENS5_IJNS4_10UnderscoreESY_SY_EEEEENS4_18SM100_TMA_2SM_LOADENS4_14ComposedLayoutINS4_7SwizzleILi2ELi4ELi3EEENS4_18smem_ptr_flag_bitsILi16EEENST_INS5_IJNSA_ILi8EEESH_EEENS5_IJSH_SC_EEEEEEEvNS4_8identityES11_S1B_vS1C_EENS_8epilogue10collective18CollectiveEpilogueINS1E_23Sm100TmaWarpSpecializedILi3ELi2ELi32ELb1ELb0EEEJNS5_IJNSA_ILi128EEESG_SH_EEENS5_IJNST_IS1J_SC_EENST_ISH_SC_EEEEESJ_SK_SJ_SK_NS1E_6fusion15FusionCallbacksIS1I_NS1O_17LinearCombinationISJ_fSJ_fLNS_15FloatRoundStyleE2EEES1K_S1N_JEEENS4_5SM1004TMEM4LOAD26SM100_TMEM_LOAD_32dp32b32xENS4_13SM90_TMA_LOADES1B_NS4_39AutoVectorizingCopyWithAssumedAlignmentILi128EEENS4_14SM90_TMA_STOREES1B_S20_S20_EEEvvEEEEvNT_6ParamsE,"a",@progbits
	.sectionflags	@""
	.align	4
.nv.constant0._ZN7cutlass13device_kernelINS_4gemm6kernel13GemmUniversalIN4cute5tupleIJiiiiEEENS1_10collective13CollectiveMmaINS1_35MainloopSm100TmaUmmaWarpSpecializedILi18ELi2ELi4ENS5_IJNS4_1CILi2EEENSA_ILi1EEESC_EEEEENS5_IJNSA_ILi256EEENSA_ILi96EEENSA_ILi32EEEEEENS_10bfloat16_tENS5_IJlSC_lEEESJ_SK_NS4_8TiledMMAINS4_8MMA_AtomIJNS4_26SM100_MMA_F16BF16_2x1SM_SSISJ_SJ_fLi256ELi96ELNS4_4UMMA5MajorE0ELSP_0ELNSO_7ScaleInE0ELSQ_0EEEEEENS4_6LayoutINS5_IJSC_SC_SC_EEENS5_IJNSA_ILi0EEESV_SV_EEEEENS5_IJNS4_10UnderscoreESY_SY_EEEEENS4_18SM100_TMA_2SM_LOADENS4_14ComposedLayoutINS4_7SwizzleILi2ELi4ELi3EEENS4_18smem_ptr_flag_bitsILi16EEENST_INS5_IJNSA_ILi8EEESH_EEENS5_IJSH_SC_EEEEEEEvNS4_8identityES11_S1B_vS1C_EENS_8epilogue10collective18CollectiveEpilogueINS1E_23Sm100TmaWarpSpecializedILi3ELi2ELi32ELb1ELb0EEEJNS5_IJNSA_ILi128EEESG_SH_EEENS5_IJNST_IS1J_SC_EENST_ISH_SC_EEEEESJ_SK_SJ_SK_NS1E_6fusion15FusionCallbacksIS1I_NS1O_17LinearCombinationISJ_fSJ_fLNS_15FloatRoundStyleE2EEES1K_S1N_JEEENS4_5SM1004TMEM4LOAD26SM100_TMEM_LOAD_32dp32b32xENS4_13SM90_TMA_LOADES1B_NS4_39AutoVectorizingCopyWithAssumedAlignmentILi128EEENS4_14SM90_TMA_STOREES1B_S20_S20_EEEvvEEEEvNT_6ParamsE:
	.zero		2944


//--------------------- SYMBOLS --------------------------

	.type		.nv.reservedSmem.offset0,@object
	.size		.nv.reservedSmem.offset0,0x4
	.type		.nv.reservedSmem.cap,@object
	.size		.nv.reservedSmem.cap,0x4
	.type		__assertfail,@function
